//
// Generated by NVIDIA NVVM Compiler
//
// Compiler Build ID: CL-36424714
// Cuda compilation tools, release 13.0, V13.0.88
// Based on NVVM 20.0.0
//

.version 9.0
.target sm_100
.address_size 64

	// .globl	flash_attention_v2_kernel
.extern .shared .align 16 .b8 smem[];

.visible .entry flash_attention_v2_kernel(
	.param .u64 .ptr .align 1 flash_attention_v2_kernel_param_0,
	.param .u64 .ptr .align 1 flash_attention_v2_kernel_param_1,
	.param .u64 .ptr .align 1 flash_attention_v2_kernel_param_2,
	.param .u64 .ptr .align 1 flash_attention_v2_kernel_param_3,
	.param .u64 flash_attention_v2_kernel_param_4,
	.param .u64 flash_attention_v2_kernel_param_5,
	.param .u64 flash_attention_v2_kernel_param_6,
	.param .u64 flash_attention_v2_kernel_param_7,
	.param .f32 flash_attention_v2_kernel_param_8
)
{
	.reg .pred 	%p<8>;
	.reg .b16 	%rs<25>;
	.reg .b32 	%r<235>;
	.reg .b32 	%f<576>;
	.reg .b64 	%rd<66>;

	ld.param.u64 	%rd11, [flash_attention_v2_kernel_param_0];
	mov.u32 	%r43, %tid.x;
	shr.u32 	%r1, %r43, 5;
	setp.gt.u32 	%p1, %r43, 127;
	@%p1 bra 	$L__BB0_11;
	ld.param.u64 	%rd55, [flash_attention_v2_kernel_param_6];
	ld.param.u64 	%rd53, [flash_attention_v2_kernel_param_5];
	mov.u32 	%r44, %ctaid.z;
	mov.u32 	%r45, %ctaid.y;
	mov.u32 	%r46, %ctaid.x;
	cvt.u64.u32 	%rd18, %r44;
	cvt.u64.u32 	%rd19, %r45;
	mad.lo.s64 	%rd1, %rd53, %rd18, %rd19;
	shl.b32 	%r47, %r1, 4;
	shl.b32 	%r48, %r46, 6;
	add.s32 	%r49, %r48, %r47;
	cvt.u64.u32 	%rd2, %r49;
	setp.le.s64 	%p2, %rd55, %rd2;
	@%p2 bra 	$L__BB0_11;
	ld.param.u64 	%rd59, [flash_attention_v2_kernel_param_7];
	ld.param.u64 	%rd56, [flash_attention_v2_kernel_param_6];
	mul.lo.s64 	%rd21, %rd59, %rd56;
	mul.lo.s64 	%rd22, %rd21, %rd1;
	mad.lo.s64 	%rd23, %rd59, %rd2, %rd22;
	cvt.u32.u64 	%r50, %rd59;
	cvta.to.global.u64 	%rd24, %rd11;
	shl.b64 	%rd25, %rd23, 1;
	add.s64 	%rd26, %rd24, %rd25;
	wmma.load.a.sync.aligned.row.m16n16k16.global.f16 	{%r2, %r3, %r4, %r5, %r6, %r7, %r8, %r9}, [%rd26], %r50;
	add.s64 	%rd27, %rd26, 32;
	wmma.load.a.sync.aligned.row.m16n16k16.global.f16 	{%r10, %r11, %r12, %r13, %r14, %r15, %r16, %r17}, [%rd27], %r50;
	add.s64 	%rd28, %rd26, 64;
	wmma.load.a.sync.aligned.row.m16n16k16.global.f16 	{%r18, %r19, %r20, %r21, %r22, %r23, %r24, %r25}, [%rd28], %r50;
	add.s64 	%rd29, %rd26, 96;
	wmma.load.a.sync.aligned.row.m16n16k16.global.f16 	{%r26, %r27, %r28, %r29, %r30, %r31, %r32, %r33}, [%rd29], %r50;
	shl.b64 	%rd63, %rd22, 1;
	mov.f32 	%f573, 0fC7435000;
	mov.b64 	%rd64, 0;
	mov.f32 	%f539, 0f00000000;
	mov.f32 	%f540, %f539;
	mov.f32 	%f541, %f539;
	mov.f32 	%f542, %f539;
	mov.f32 	%f543, %f539;
	mov.f32 	%f544, %f539;
	mov.f32 	%f545, %f539;
	mov.f32 	%f546, %f539;
	mov.f32 	%f547, %f539;
	mov.f32 	%f548, %f539;
	mov.f32 	%f549, %f539;
	mov.f32 	%f550, %f539;
	mov.f32 	%f551, %f539;
	mov.f32 	%f552, %f539;
	mov.f32 	%f553, %f539;
	mov.f32 	%f554, %f539;
	mov.f32 	%f555, %f539;
	mov.f32 	%f556, %f539;
	mov.f32 	%f557, %f539;
	mov.f32 	%f558, %f539;
	mov.f32 	%f559, %f539;
	mov.f32 	%f560, %f539;
	mov.f32 	%f561, %f539;
	mov.f32 	%f562, %f539;
	mov.f32 	%f563, %f539;
	mov.f32 	%f564, %f539;
	mov.f32 	%f565, %f539;
	mov.f32 	%f566, %f539;
	mov.f32 	%f567, %f539;
	mov.f32 	%f568, %f539;
	mov.f32 	%f569, %f539;
	mov.f32 	%f570, %f539;
	mov.f32 	%f574, %f539;
$L__BB0_3:
	ld.param.u64 	%rd60, [flash_attention_v2_kernel_param_7];
	ld.param.u64 	%rd50, [flash_attention_v2_kernel_param_1];
	mov.u32 	%r51, %tid.x;
	and.b32  	%r52, %r51, 31;
	setp.gt.u32 	%p3, %r52, 15;
	cvta.to.global.u64 	%rd30, %rd50;
	add.s64 	%rd31, %rd30, %rd63;
	cvt.u32.u64 	%r53, %rd60;
	wmma.load.b.sync.aligned.col.m16n16k16.global.f16 	{%r54, %r55, %r56, %r57, %r58, %r59, %r60, %r61}, [%rd31], %r53;
	mov.f32 	%f77, 0f00000000;
	wmma.mma.sync.aligned.row.col.m16n16k16.f32.f32 {%f78, %f79, %f80, %f81, %f82, %f83, %f84, %f85}, {%r2, %r3, %r4, %r5, %r6, %r7, %r8, %r9}, {%r54, %r55, %r56, %r57, %r58, %r59, %r60, %r61}, {%f77, %f77, %f77, %f77, %f77, %f77, %f77, %f77};
	add.s64 	%rd32, %rd31, 32;
	wmma.load.b.sync.aligned.col.m16n16k16.global.f16 	{%r62, %r63, %r64, %r65, %r66, %r67, %r68, %r69}, [%rd32], %r53;
	wmma.mma.sync.aligned.row.col.m16n16k16.f32.f32 {%f86, %f87, %f88, %f89, %f90, %f91, %f92, %f93}, {%r10, %r11, %r12, %r13, %r14, %r15, %r16, %r17}, {%r62, %r63, %r64, %r65, %r66, %r67, %r68, %r69}, {%f78, %f79, %f80, %f81, %f82, %f83, %f84, %f85};
	add.s64 	%rd33, %rd31, 64;
	wmma.load.b.sync.aligned.col.m16n16k16.global.f16 	{%r70, %r71, %r72, %r73, %r74, %r75, %r76, %r77}, [%rd33], %r53;
	wmma.mma.sync.aligned.row.col.m16n16k16.f32.f32 {%f94, %f95, %f96, %f97, %f98, %f99, %f100, %f101}, {%r18, %r19, %r20, %r21, %r22, %r23, %r24, %r25}, {%r70, %r71, %r72, %r73, %r74, %r75, %r76, %r77}, {%f86, %f87, %f88, %f89, %f90, %f91, %f92, %f93};
	add.s64 	%rd34, %rd31, 96;
	wmma.load.b.sync.aligned.col.m16n16k16.global.f16 	{%r78, %r79, %r80, %r81, %r82, %r83, %r84, %r85}, [%rd34], %r53;
	wmma.mma.sync.aligned.row.col.m16n16k16.f32.f32 {%f102, %f103, %f104, %f105, %f106, %f107, %f108, %f109}, {%r26, %r27, %r28, %r29, %r30, %r31, %r32, %r33}, {%r78, %r79, %r80, %r81, %r82, %r83, %r84, %r85}, {%f94, %f95, %f96, %f97, %f98, %f99, %f100, %f101};
	shl.b32 	%r86, %r51, 5;
	and.b32  	%r87, %r86, 31744;
	mov.u32 	%r88, smem;
	add.s32 	%r89, %r88, %r87;
	mov.b32 	%r90, 16;
	wmma.store.d.sync.aligned.row.m16n16k16.shared.f32 	[%r89], {%f102, %f103, %f104, %f105, %f106, %f107, %f108, %f109}, %r90;
	bar.warp.sync 	-1;
	mov.f32 	%f575, 0f3F800000;
	@%p3 bra 	$L__BB0_5;
	ld.param.f32 	%f538, [flash_attention_v2_kernel_param_8];
	mov.u32 	%r91, %tid.x;
	shr.u32 	%r92, %r91, 5;
	shl.b32 	%r93, %r92, 10;
	mov.u32 	%r94, smem;
	add.s32 	%r95, %r94, %r93;
	shl.b32 	%r96, %r91, 6;
	and.b32  	%r97, %r96, 1984;
	add.s32 	%r98, %r95, %r97;
	ld.shared.v4.f32 	{%f126, %f127, %f128, %f129}, [%r98];
	mul.f32 	%f130, %f538, %f126;
	max.f32 	%f131, %f130, 0fC7435000;
	mul.f32 	%f132, %f538, %f127;
	max.f32 	%f133, %f131, %f132;
	mul.f32 	%f134, %f538, %f128;
	max.f32 	%f135, %f133, %f134;
	mul.f32 	%f136, %f538, %f129;
	max.f32 	%f137, %f135, %f136;
	ld.shared.v4.f32 	{%f138, %f139, %f140, %f141}, [%r98+16];
	mul.f32 	%f142, %f538, %f138;
	max.f32 	%f143, %f137, %f142;
	mul.f32 	%f144, %f538, %f139;
	max.f32 	%f145, %f143, %f144;
	mul.f32 	%f146, %f538, %f140;
	max.f32 	%f147, %f145, %f146;
	mul.f32 	%f148, %f538, %f141;
	max.f32 	%f149, %f147, %f148;
	ld.shared.v4.f32 	{%f150, %f151, %f152, %f153}, [%r98+32];
	mul.f32 	%f154, %f538, %f150;
	max.f32 	%f155, %f149, %f154;
	mul.f32 	%f156, %f538, %f151;
	max.f32 	%f157, %f155, %f156;
	mul.f32 	%f158, %f538, %f152;
	max.f32 	%f159, %f157, %f158;
	mul.f32 	%f160, %f538, %f153;
	max.f32 	%f161, %f159, %f160;
	ld.shared.v4.f32 	{%f162, %f163, %f164, %f165}, [%r98+48];
	mul.f32 	%f166, %f538, %f162;
	max.f32 	%f167, %f161, %f166;
	mul.f32 	%f168, %f538, %f163;
	max.f32 	%f169, %f167, %f168;
	mul.f32 	%f170, %f538, %f164;
	max.f32 	%f171, %f169, %f170;
	mul.f32 	%f172, %f538, %f165;
	max.f32 	%f173, %f171, %f172;
	max.f32 	%f35, %f573, %f173;
	sub.f32 	%f174, %f573, %f35;
	fma.rn.f32 	%f175, %f174, 0f3BBB989D, 0f3F000000;
	cvt.sat.f32.f32 	%f176, %f175;
	mov.f32 	%f177, 0f4B400001;
	mov.f32 	%f178, 0f437C0000;
	fma.rm.f32 	%f179, %f176, %f178, %f177;
	add.f32 	%f180, %f179, 0fCB40007F;
	neg.f32 	%f181, %f180;
	fma.rn.f32 	%f182, %f174, 0f3FB8AA3B, %f181;
	fma.rn.f32 	%f183, %f174, 0f32A57060, %f182;
	mov.b32 	%r99, %f179;
	shl.b32 	%r100, %r99, 23;
	mov.b32 	%f184, %r100;
	ex2.approx.ftz.f32 	%f185, %f183;
	mul.f32 	%f575, %f185, %f184;
	sub.f32 	%f186, %f130, %f35;
	fma.rn.f32 	%f187, %f186, 0f3BBB989D, 0f3F000000;
	cvt.sat.f32.f32 	%f188, %f187;
	fma.rm.f32 	%f189, %f188, %f178, %f177;
	add.f32 	%f190, %f189, 0fCB40007F;
	neg.f32 	%f191, %f190;
	fma.rn.f32 	%f192, %f186, 0f3FB8AA3B, %f191;
	fma.rn.f32 	%f193, %f186, 0f32A57060, %f192;
	mov.b32 	%r101, %f189;
	shl.b32 	%r102, %r101, 23;
	mov.b32 	%f194, %r102;
	ex2.approx.ftz.f32 	%f195, %f193;
	mul.f32 	%f110, %f195, %f194;
	// begin inline asm
	{  cvt.rn.f16.f32 %rs1, %f110;}

	// end inline asm
	add.f32 	%f196, %f110, 0f00000000;
	sub.f32 	%f197, %f132, %f35;
	fma.rn.f32 	%f198, %f197, 0f3BBB989D, 0f3F000000;
	cvt.sat.f32.f32 	%f199, %f198;
	fma.rm.f32 	%f200, %f199, %f178, %f177;
	add.f32 	%f201, %f200, 0fCB40007F;
	neg.f32 	%f202, %f201;
	fma.rn.f32 	%f203, %f197, 0f3FB8AA3B, %f202;
	fma.rn.f32 	%f204, %f197, 0f32A57060, %f203;
	mov.b32 	%r103, %f200;
	shl.b32 	%r104, %r103, 23;
	mov.b32 	%f205, %r104;
	ex2.approx.ftz.f32 	%f206, %f204;
	mul.f32 	%f111, %f206, %f205;
	// begin inline asm
	{  cvt.rn.f16.f32 %rs2, %f111;}

	// end inline asm
	add.f32 	%f207, %f196, %f111;
	sub.f32 	%f208, %f134, %f35;
	fma.rn.f32 	%f209, %f208, 0f3BBB989D, 0f3F000000;
	cvt.sat.f32.f32 	%f210, %f209;
	fma.rm.f32 	%f211, %f210, %f178, %f177;
	add.f32 	%f212, %f211, 0fCB40007F;
	neg.f32 	%f213, %f212;
	fma.rn.f32 	%f214, %f208, 0f3FB8AA3B, %f213;
	fma.rn.f32 	%f215, %f208, 0f32A57060, %f214;
	mov.b32 	%r105, %f211;
	shl.b32 	%r106, %r105, 23;
	mov.b32 	%f216, %r106;
	ex2.approx.ftz.f32 	%f217, %f215;
	mul.f32 	%f112, %f217, %f216;
	// begin inline asm
	{  cvt.rn.f16.f32 %rs3, %f112;}

	// end inline asm
	add.f32 	%f218, %f207, %f112;
	sub.f32 	%f219, %f136, %f35;
	fma.rn.f32 	%f220, %f219, 0f3BBB989D, 0f3F000000;
	cvt.sat.f32.f32 	%f221, %f220;
	fma.rm.f32 	%f222, %f221, %f178, %f177;
	add.f32 	%f223, %f222, 0fCB40007F;
	neg.f32 	%f224, %f223;
	fma.rn.f32 	%f225, %f219, 0f3FB8AA3B, %f224;
	fma.rn.f32 	%f226, %f219, 0f32A57060, %f225;
	mov.b32 	%r107, %f222;
	shl.b32 	%r108, %r107, 23;
	mov.b32 	%f227, %r108;
	ex2.approx.ftz.f32 	%f228, %f226;
	mul.f32 	%f113, %f228, %f227;
	st.shared.v4.f32 	[%r98], {%f110, %f111, %f112, %f113};
	// begin inline asm
	{  cvt.rn.f16.f32 %rs4, %f113;}

	// end inline asm
	add.f32 	%f229, %f218, %f113;
	sub.f32 	%f230, %f142, %f35;
	fma.rn.f32 	%f231, %f230, 0f3BBB989D, 0f3F000000;
	cvt.sat.f32.f32 	%f232, %f231;
	fma.rm.f32 	%f233, %f232, %f178, %f177;
	add.f32 	%f234, %f233, 0fCB40007F;
	neg.f32 	%f235, %f234;
	fma.rn.f32 	%f236, %f230, 0f3FB8AA3B, %f235;
	fma.rn.f32 	%f237, %f230, 0f32A57060, %f236;
	mov.b32 	%r109, %f233;
	shl.b32 	%r110, %r109, 23;
	mov.b32 	%f238, %r110;
	ex2.approx.ftz.f32 	%f239, %f237;
	mul.f32 	%f114, %f239, %f238;
	// begin inline asm
	{  cvt.rn.f16.f32 %rs5, %f114;}

	// end inline asm
	add.f32 	%f240, %f229, %f114;
	sub.f32 	%f241, %f144, %f35;
	fma.rn.f32 	%f242, %f241, 0f3BBB989D, 0f3F000000;
	cvt.sat.f32.f32 	%f243, %f242;
	fma.rm.f32 	%f244, %f243, %f178, %f177;
	add.f32 	%f245, %f244, 0fCB40007F;
	neg.f32 	%f246, %f245;
	fma.rn.f32 	%f247, %f241, 0f3FB8AA3B, %f246;
	fma.rn.f32 	%f248, %f241, 0f32A57060, %f247;
	mov.b32 	%r111, %f244;
	shl.b32 	%r112, %r111, 23;
	mov.b32 	%f249, %r112;
	ex2.approx.ftz.f32 	%f250, %f248;
	mul.f32 	%f115, %f250, %f249;
	// begin inline asm
	{  cvt.rn.f16.f32 %rs6, %f115;}

	// end inline asm
	add.f32 	%f251, %f240, %f115;
	sub.f32 	%f252, %f146, %f35;
	fma.rn.f32 	%f253, %f252, 0f3BBB989D, 0f3F000000;
	cvt.sat.f32.f32 	%f254, %f253;
	fma.rm.f32 	%f255, %f254, %f178, %f177;
	add.f32 	%f256, %f255, 0fCB40007F;
	neg.f32 	%f257, %f256;
	fma.rn.f32 	%f258, %f252, 0f3FB8AA3B, %f257;
	fma.rn.f32 	%f259, %f252, 0f32A57060, %f258;
	mov.b32 	%r113, %f255;
	shl.b32 	%r114, %r113, 23;
	mov.b32 	%f260, %r114;
	ex2.approx.ftz.f32 	%f261, %f259;
	mul.f32 	%f116, %f261, %f260;
	// begin inline asm
	{  cvt.rn.f16.f32 %rs7, %f116;}

	// end inline asm
	add.f32 	%f262, %f251, %f116;
	sub.f32 	%f263, %f148, %f35;
	fma.rn.f32 	%f264, %f263, 0f3BBB989D, 0f3F000000;
	cvt.sat.f32.f32 	%f265, %f264;
	fma.rm.f32 	%f266, %f265, %f178, %f177;
	add.f32 	%f267, %f266, 0fCB40007F;
	neg.f32 	%f268, %f267;
	fma.rn.f32 	%f269, %f263, 0f3FB8AA3B, %f268;
	fma.rn.f32 	%f270, %f263, 0f32A57060, %f269;
	mov.b32 	%r115, %f266;
	shl.b32 	%r116, %r115, 23;
	mov.b32 	%f271, %r116;
	ex2.approx.ftz.f32 	%f272, %f270;
	mul.f32 	%f117, %f272, %f271;
	st.shared.v4.f32 	[%r98+16], {%f114, %f115, %f116, %f117};
	// begin inline asm
	{  cvt.rn.f16.f32 %rs8, %f117;}

	// end inline asm
	mad.lo.s32 	%r117, %r92, 3072, %r95;
	mad.lo.s32 	%r118, %r92, -3584, %r117;
	shl.b32 	%r119, %r91, 5;
	and.b32  	%r120, %r119, 992;
	add.s32 	%r121, %r118, %r120;
	mov.b32 	%r122, {%rs1, %rs2};
	mov.b32 	%r123, {%rs7, %rs8};
	mov.b32 	%r124, {%rs5, %rs6};
	mov.b32 	%r125, {%rs3, %rs4};
	st.shared.v4.b32 	[%r121+20480], {%r122, %r125, %r124, %r123};
	add.f32 	%f273, %f262, %f117;
	sub.f32 	%f274, %f154, %f35;
	fma.rn.f32 	%f275, %f274, 0f3BBB989D, 0f3F000000;
	cvt.sat.f32.f32 	%f276, %f275;
	fma.rm.f32 	%f277, %f276, %f178, %f177;
	add.f32 	%f278, %f277, 0fCB40007F;
	neg.f32 	%f279, %f278;
	fma.rn.f32 	%f280, %f274, 0f3FB8AA3B, %f279;
	fma.rn.f32 	%f281, %f274, 0f32A57060, %f280;
	mov.b32 	%r126, %f277;
	shl.b32 	%r127, %r126, 23;
	mov.b32 	%f282, %r127;
	ex2.approx.ftz.f32 	%f283, %f281;
	mul.f32 	%f118, %f283, %f282;
	// begin inline asm
	{  cvt.rn.f16.f32 %rs9, %f118;}

	// end inline asm
	add.f32 	%f284, %f273, %f118;
	sub.f32 	%f285, %f156, %f35;
	fma.rn.f32 	%f286, %f285, 0f3BBB989D, 0f3F000000;
	cvt.sat.f32.f32 	%f287, %f286;
	fma.rm.f32 	%f288, %f287, %f178, %f177;
	add.f32 	%f289, %f288, 0fCB40007F;
	neg.f32 	%f290, %f289;
	fma.rn.f32 	%f291, %f285, 0f3FB8AA3B, %f290;
	fma.rn.f32 	%f292, %f285, 0f32A57060, %f291;
	mov.b32 	%r128, %f288;
	shl.b32 	%r129, %r128, 23;
	mov.b32 	%f293, %r129;
	ex2.approx.ftz.f32 	%f294, %f292;
	mul.f32 	%f119, %f294, %f293;
	// begin inline asm
	{  cvt.rn.f16.f32 %rs10, %f119;}

	// end inline asm
	add.f32 	%f295, %f284, %f119;
	sub.f32 	%f296, %f158, %f35;
	fma.rn.f32 	%f297, %f296, 0f3BBB989D, 0f3F000000;
	cvt.sat.f32.f32 	%f298, %f297;
	fma.rm.f32 	%f299, %f298, %f178, %f177;
	add.f32 	%f300, %f299, 0fCB40007F;
	neg.f32 	%f301, %f300;
	fma.rn.f32 	%f302, %f296, 0f3FB8AA3B, %f301;
	fma.rn.f32 	%f303, %f296, 0f32A57060, %f302;
	mov.b32 	%r130, %f299;
	shl.b32 	%r131, %r130, 23;
	mov.b32 	%f304, %r131;
	ex2.approx.ftz.f32 	%f305, %f303;
	mul.f32 	%f120, %f305, %f304;
	// begin inline asm
	{  cvt.rn.f16.f32 %rs11, %f120;}

	// end inline asm
	add.f32 	%f306, %f295, %f120;
	sub.f32 	%f307, %f160, %f35;
	fma.rn.f32 	%f308, %f307, 0f3BBB989D, 0f3F000000;
	cvt.sat.f32.f32 	%f309, %f308;
	fma.rm.f32 	%f310, %f309, %f178, %f177;
	add.f32 	%f311, %f310, 0fCB40007F;
	neg.f32 	%f312, %f311;
	fma.rn.f32 	%f313, %f307, 0f3FB8AA3B, %f312;
	fma.rn.f32 	%f314, %f307, 0f32A57060, %f313;
	mov.b32 	%r132, %f310;
	shl.b32 	%r133, %r132, 23;
	mov.b32 	%f315, %r133;
	ex2.approx.ftz.f32 	%f316, %f314;
	mul.f32 	%f121, %f316, %f315;
	st.shared.v4.f32 	[%r98+32], {%f118, %f119, %f120, %f121};
	// begin inline asm
	{  cvt.rn.f16.f32 %rs12, %f121;}

	// end inline asm
	add.f32 	%f317, %f306, %f121;
	sub.f32 	%f318, %f166, %f35;
	fma.rn.f32 	%f319, %f318, 0f3BBB989D, 0f3F000000;
	cvt.sat.f32.f32 	%f320, %f319;
	fma.rm.f32 	%f321, %f320, %f178, %f177;
	add.f32 	%f322, %f321, 0fCB40007F;
	neg.f32 	%f323, %f322;
	fma.rn.f32 	%f324, %f318, 0f3FB8AA3B, %f323;
	fma.rn.f32 	%f325, %f318, 0f32A57060, %f324;
	mov.b32 	%r134, %f321;
	shl.b32 	%r135, %r134, 23;
	mov.b32 	%f326, %r135;
	ex2.approx.ftz.f32 	%f327, %f325;
	mul.f32 	%f122, %f327, %f326;
	// begin inline asm
	{  cvt.rn.f16.f32 %rs13, %f122;}

	// end inline asm
	add.f32 	%f328, %f317, %f122;
	sub.f32 	%f329, %f168, %f35;
	fma.rn.f32 	%f330, %f329, 0f3BBB989D, 0f3F000000;
	cvt.sat.f32.f32 	%f331, %f330;
	fma.rm.f32 	%f332, %f331, %f178, %f177;
	add.f32 	%f333, %f332, 0fCB40007F;
	neg.f32 	%f334, %f333;
	fma.rn.f32 	%f335, %f329, 0f3FB8AA3B, %f334;
	fma.rn.f32 	%f336, %f329, 0f32A57060, %f335;
	mov.b32 	%r136, %f332;
	shl.b32 	%r137, %r136, 23;
	mov.b32 	%f337, %r137;
	ex2.approx.ftz.f32 	%f338, %f336;
	mul.f32 	%f123, %f338, %f337;
	// begin inline asm
	{  cvt.rn.f16.f32 %rs14, %f123;}

	// end inline asm
	add.f32 	%f339, %f328, %f123;
	sub.f32 	%f340, %f170, %f35;
	fma.rn.f32 	%f341, %f340, 0f3BBB989D, 0f3F000000;
	cvt.sat.f32.f32 	%f342, %f341;
	fma.rm.f32 	%f343, %f342, %f178, %f177;
	add.f32 	%f344, %f343, 0fCB40007F;
	neg.f32 	%f345, %f344;
	fma.rn.f32 	%f346, %f340, 0f3FB8AA3B, %f345;
	fma.rn.f32 	%f347, %f340, 0f32A57060, %f346;
	mov.b32 	%r138, %f343;
	shl.b32 	%r139, %r138, 23;
	mov.b32 	%f348, %r139;
	ex2.approx.ftz.f32 	%f349, %f347;
	mul.f32 	%f124, %f349, %f348;
	// begin inline asm
	{  cvt.rn.f16.f32 %rs15, %f124;}

	// end inline asm
	add.f32 	%f350, %f339, %f124;
	sub.f32 	%f351, %f172, %f35;
	fma.rn.f32 	%f352, %f351, 0f3BBB989D, 0f3F000000;
	cvt.sat.f32.f32 	%f353, %f352;
	fma.rm.f32 	%f354, %f353, %f178, %f177;
	add.f32 	%f355, %f354, 0fCB40007F;
	neg.f32 	%f356, %f355;
	fma.rn.f32 	%f357, %f351, 0f3FB8AA3B, %f356;
	fma.rn.f32 	%f358, %f351, 0f32A57060, %f357;
	mov.b32 	%r140, %f354;
	shl.b32 	%r141, %r140, 23;
	mov.b32 	%f359, %r141;
	ex2.approx.ftz.f32 	%f360, %f358;
	mul.f32 	%f125, %f360, %f359;
	st.shared.v4.f32 	[%r98+48], {%f122, %f123, %f124, %f125};
	// begin inline asm
	{  cvt.rn.f16.f32 %rs16, %f125;}

	// end inline asm
	mov.b32 	%r142, {%rs9, %rs10};
	mov.b32 	%r143, {%rs15, %rs16};
	mov.b32 	%r144, {%rs13, %rs14};
	mov.b32 	%r145, {%rs11, %rs12};
	st.shared.v4.b32 	[%r121+20496], {%r142, %r145, %r144, %r143};
	add.f32 	%f361, %f350, %f125;
	fma.rn.f32 	%f574, %f574, %f575, %f361;
	mov.f32 	%f573, %f35;
$L__BB0_5:
	mov.u32 	%r146, %tid.x;
	and.b32  	%r34, %r146, 31;
	setp.gt.u32 	%p4, %r34, 15;
	bar.warp.sync 	-1;
	shr.u32 	%r147, %r146, 5;
	shl.b32 	%r148, %r147, 10;
	mov.u32 	%r149, smem;
	add.s32 	%r35, %r149, %r148;
	mad.lo.s32 	%r150, %r147, 3072, %r35;
	add.s32 	%r151, %r150, 4096;
	mov.b32 	%r152, 64;
	wmma.store.d.sync.aligned.row.m16n16k16.shared.f32 	[%r151], {%f562, %f561, %f560, %f559, %f558, %f557, %f556, %f555}, %r152;
	add.s32 	%r153, %r150, 4160;
	wmma.store.d.sync.aligned.row.m16n16k16.shared.f32 	[%r153], {%f554, %f553, %f552, %f551, %f550, %f549, %f548, %f547}, %r152;
	add.s32 	%r154, %r150, 4224;
	wmma.store.d.sync.aligned.row.m16n16k16.shared.f32 	[%r154], {%f546, %f545, %f544, %f543, %f542, %f541, %f540, %f539}, %r152;
	add.s32 	%r155, %r150, 4288;
	wmma.store.d.sync.aligned.row.m16n16k16.shared.f32 	[%r155], {%f563, %f564, %f565, %f566, %f567, %f568, %f569, %f570}, %r152;
	bar.warp.sync 	-1;
	@%p4 bra 	$L__BB0_7;
	shl.b32 	%r159, %r34, 8;
	add.s32 	%r160, %r150, %r159;
	ld.shared.v4.f32 	{%f362, %f363, %f364, %f365}, [%r160+4096];
	mul.f32 	%f366, %f575, %f362;
	mul.f32 	%f367, %f575, %f363;
	mul.f32 	%f368, %f575, %f364;
	mul.f32 	%f369, %f575, %f365;
	st.shared.v4.f32 	[%r160+4096], {%f366, %f367, %f368, %f369};
	ld.shared.v4.f32 	{%f370, %f371, %f372, %f373}, [%r160+4112];
	mul.f32 	%f374, %f575, %f370;
	mul.f32 	%f375, %f575, %f371;
	mul.f32 	%f376, %f575, %f372;
	mul.f32 	%f377, %f575, %f373;
	st.shared.v4.f32 	[%r160+4112], {%f374, %f375, %f376, %f377};
	ld.shared.v4.f32 	{%f378, %f379, %f380, %f381}, [%r160+4128];
	mul.f32 	%f382, %f575, %f378;
	mul.f32 	%f383, %f575, %f379;
	mul.f32 	%f384, %f575, %f380;
	mul.f32 	%f385, %f575, %f381;
	st.shared.v4.f32 	[%r160+4128], {%f382, %f383, %f384, %f385};
	ld.shared.v4.f32 	{%f386, %f387, %f388, %f389}, [%r160+4144];
	mul.f32 	%f390, %f575, %f386;
	mul.f32 	%f391, %f575, %f387;
	mul.f32 	%f392, %f575, %f388;
	mul.f32 	%f393, %f575, %f389;
	st.shared.v4.f32 	[%r160+4144], {%f390, %f391, %f392, %f393};
	ld.shared.v4.f32 	{%f394, %f395, %f396, %f397}, [%r160+4160];
	mul.f32 	%f398, %f575, %f394;
	mul.f32 	%f399, %f575, %f395;
	mul.f32 	%f400, %f575, %f396;
	mul.f32 	%f401, %f575, %f397;
	st.shared.v4.f32 	[%r160+4160], {%f398, %f399, %f400, %f401};
	ld.shared.v4.f32 	{%f402, %f403, %f404, %f405}, [%r160+4176];
	mul.f32 	%f406, %f575, %f402;
	mul.f32 	%f407, %f575, %f403;
	mul.f32 	%f408, %f575, %f404;
	mul.f32 	%f409, %f575, %f405;
	st.shared.v4.f32 	[%r160+4176], {%f406, %f407, %f408, %f409};
	ld.shared.v4.f32 	{%f410, %f411, %f412, %f413}, [%r160+4192];
	mul.f32 	%f414, %f575, %f410;
	mul.f32 	%f415, %f575, %f411;
	mul.f32 	%f416, %f575, %f412;
	mul.f32 	%f417, %f575, %f413;
	st.shared.v4.f32 	[%r160+4192], {%f414, %f415, %f416, %f417};
	ld.shared.v4.f32 	{%f418, %f419, %f420, %f421}, [%r160+4208];
	mul.f32 	%f422, %f575, %f418;
	mul.f32 	%f423, %f575, %f419;
	mul.f32 	%f424, %f575, %f420;
	mul.f32 	%f425, %f575, %f421;
	st.shared.v4.f32 	[%r160+4208], {%f422, %f423, %f424, %f425};
	ld.shared.v4.f32 	{%f426, %f427, %f428, %f429}, [%r160+4224];
	mul.f32 	%f430, %f575, %f426;
	mul.f32 	%f431, %f575, %f427;
	mul.f32 	%f432, %f575, %f428;
	mul.f32 	%f433, %f575, %f429;
	st.shared.v4.f32 	[%r160+4224], {%f430, %f431, %f432, %f433};
	ld.shared.v4.f32 	{%f434, %f435, %f436, %f437}, [%r160+4240];
	mul.f32 	%f438, %f575, %f434;
	mul.f32 	%f439, %f575, %f435;
	mul.f32 	%f440, %f575, %f436;
	mul.f32 	%f441, %f575, %f437;
	st.shared.v4.f32 	[%r160+4240], {%f438, %f439, %f440, %f441};
	ld.shared.v4.f32 	{%f442, %f443, %f444, %f445}, [%r160+4256];
	mul.f32 	%f446, %f575, %f442;
	mul.f32 	%f447, %f575, %f443;
	mul.f32 	%f448, %f575, %f444;
	mul.f32 	%f449, %f575, %f445;
	st.shared.v4.f32 	[%r160+4256], {%f446, %f447, %f448, %f449};
	ld.shared.v4.f32 	{%f450, %f451, %f452, %f453}, [%r160+4272];
	mul.f32 	%f454, %f575, %f450;
	mul.f32 	%f455, %f575, %f451;
	mul.f32 	%f456, %f575, %f452;
	mul.f32 	%f457, %f575, %f453;
	st.shared.v4.f32 	[%r160+4272], {%f454, %f455, %f456, %f457};
	ld.shared.v4.f32 	{%f458, %f459, %f460, %f461}, [%r160+4288];
	mul.f32 	%f462, %f575, %f458;
	mul.f32 	%f463, %f575, %f459;
	mul.f32 	%f464, %f575, %f460;
	mul.f32 	%f465, %f575, %f461;
	st.shared.v4.f32 	[%r160+4288], {%f462, %f463, %f464, %f465};
	ld.shared.v4.f32 	{%f466, %f467, %f468, %f469}, [%r160+4304];
	mul.f32 	%f470, %f575, %f466;
	mul.f32 	%f471, %f575, %f467;
	mul.f32 	%f472, %f575, %f468;
	mul.f32 	%f473, %f575, %f469;
	st.shared.v4.f32 	[%r160+4304], {%f470, %f471, %f472, %f473};
	ld.shared.v4.f32 	{%f474, %f475, %f476, %f477}, [%r160+4320];
	mul.f32 	%f478, %f575, %f474;
	mul.f32 	%f479, %f575, %f475;
	mul.f32 	%f480, %f575, %f476;
	mul.f32 	%f481, %f575, %f477;
	st.shared.v4.f32 	[%r160+4320], {%f478, %f479, %f480, %f481};
	ld.shared.v4.f32 	{%f482, %f483, %f484, %f485}, [%r160+4336];
	mul.f32 	%f486, %f575, %f482;
	mul.f32 	%f487, %f575, %f483;
	mul.f32 	%f488, %f575, %f484;
	mul.f32 	%f489, %f575, %f485;
	st.shared.v4.f32 	[%r160+4336], {%f486, %f487, %f488, %f489};
$L__BB0_7:
	ld.param.u64 	%rd61, [flash_attention_v2_kernel_param_7];
	ld.param.u64 	%rd57, [flash_attention_v2_kernel_param_6];
	ld.param.u64 	%rd51, [flash_attention_v2_kernel_param_2];
	bar.warp.sync 	-1;
	mov.u32 	%r161, %tid.x;
	shr.u32 	%r162, %r161, 5;
	shl.b32 	%r163, %r162, 10;
	mov.u32 	%r164, smem;
	add.s32 	%r165, %r164, %r163;
	mad.lo.s32 	%r166, %r162, 3072, %r165;
	add.s32 	%r36, %r166, 4096;
	mov.b32 	%r167, 64;
	wmma.load.c.sync.aligned.row.m16n16k16.shared.f32 	{%f490, %f491, %f492, %f493, %f494, %f495, %f496, %f497}, [%r36], %r167;
	add.s32 	%r37, %r166, 4160;
	wmma.load.c.sync.aligned.row.m16n16k16.shared.f32 	{%f498, %f499, %f500, %f501, %f502, %f503, %f504, %f505}, [%r37], %r167;
	add.s32 	%r38, %r166, 4224;
	wmma.load.c.sync.aligned.row.m16n16k16.shared.f32 	{%f506, %f507, %f508, %f509, %f510, %f511, %f512, %f513}, [%r38], %r167;
	add.s32 	%r39, %r166, 4288;
	wmma.load.c.sync.aligned.row.m16n16k16.shared.f32 	{%f514, %f515, %f516, %f517, %f518, %f519, %f520, %f521}, [%r39], %r167;
	mad.lo.s32 	%r168, %r162, -3584, %r166;
	add.s32 	%r169, %r168, 20480;
	mov.b32 	%r170, 16;
	wmma.load.a.sync.aligned.row.m16n16k16.shared.f16 	{%r171, %r172, %r173, %r174, %r175, %r176, %r177, %r178}, [%r169], %r170;
	cvta.to.global.u64 	%rd35, %rd51;
	add.s64 	%rd36, %rd35, %rd63;
	cvt.u32.u64 	%r179, %rd61;
	wmma.load.b.sync.aligned.row.m16n16k16.global.f16 	{%r180, %r181, %r182, %r183, %r184, %r185, %r186, %r187}, [%rd36], %r179;
	wmma.mma.sync.aligned.row.row.m16n16k16.f32.f32 {%f562, %f561, %f560, %f559, %f558, %f557, %f556, %f555}, {%r171, %r172, %r173, %r174, %r175, %r176, %r177, %r178}, {%r180, %r181, %r182, %r183, %r184, %r185, %r186, %r187}, {%f490, %f491, %f492, %f493, %f494, %f495, %f496, %f497};
	add.s64 	%rd37, %rd36, 32;
	wmma.load.b.sync.aligned.row.m16n16k16.global.f16 	{%r188, %r189, %r190, %r191, %r192, %r193, %r194, %r195}, [%rd37], %r179;
	wmma.mma.sync.aligned.row.row.m16n16k16.f32.f32 {%f554, %f553, %f552, %f551, %f550, %f549, %f548, %f547}, {%r171, %r172, %r173, %r174, %r175, %r176, %r177, %r178}, {%r188, %r189, %r190, %r191, %r192, %r193, %r194, %r195}, {%f498, %f499, %f500, %f501, %f502, %f503, %f504, %f505};
	add.s64 	%rd38, %rd36, 64;
	wmma.load.b.sync.aligned.row.m16n16k16.global.f16 	{%r196, %r197, %r198, %r199, %r200, %r201, %r202, %r203}, [%rd38], %r179;
	wmma.mma.sync.aligned.row.row.m16n16k16.f32.f32 {%f546, %f545, %f544, %f543, %f542, %f541, %f540, %f539}, {%r171, %r172, %r173, %r174, %r175, %r176, %r177, %r178}, {%r196, %r197, %r198, %r199, %r200, %r201, %r202, %r203}, {%f506, %f507, %f508, %f509, %f510, %f511, %f512, %f513};
	add.s64 	%rd39, %rd36, 96;
	wmma.load.b.sync.aligned.row.m16n16k16.global.f16 	{%r204, %r205, %r206, %r207, %r208, %r209, %r210, %r211}, [%rd39], %r179;
	wmma.mma.sync.aligned.row.row.m16n16k16.f32.f32 {%f563, %f564, %f565, %f566, %f567, %f568, %f569, %f570}, {%r171, %r172, %r173, %r174, %r175, %r176, %r177, %r178}, {%r204, %r205, %r206, %r207, %r208, %r209, %r210, %r211}, {%f514, %f515, %f516, %f517, %f518, %f519, %f520, %f521};
	add.s64 	%rd64, %rd64, 16;
	shl.b64 	%rd40, %rd61, 5;
	add.s64 	%rd63, %rd63, %rd40;
	setp.gt.s64 	%p5, %rd57, %rd64;
	@%p5 bra 	$L__BB0_3;
	and.b32  	%r40, %r161, 31;
	setp.gt.u32 	%p6, %r40, 15;
	mov.b32 	%r213, 64;
	wmma.store.d.sync.aligned.row.m16n16k16.shared.f32 	[%r36], {%f562, %f561, %f560, %f559, %f558, %f557, %f556, %f555}, %r213;
	wmma.store.d.sync.aligned.row.m16n16k16.shared.f32 	[%r37], {%f554, %f553, %f552, %f551, %f550, %f549, %f548, %f547}, %r213;
	wmma.store.d.sync.aligned.row.m16n16k16.shared.f32 	[%r38], {%f546, %f545, %f544, %f543, %f542, %f541, %f540, %f539}, %r213;
	wmma.store.d.sync.aligned.row.m16n16k16.shared.f32 	[%r39], {%f563, %f564, %f565, %f566, %f567, %f568, %f569, %f570}, %r213;
	bar.warp.sync 	-1;
	@%p6 bra 	$L__BB0_11;
	ld.param.u64 	%rd62, [flash_attention_v2_kernel_param_7];
	ld.param.u64 	%rd58, [flash_attention_v2_kernel_param_6];
	ld.param.u64 	%rd54, [flash_attention_v2_kernel_param_5];
	ld.param.u64 	%rd52, [flash_attention_v2_kernel_param_3];
	mov.u32 	%r215, %ctaid.x;
	shl.b32 	%r216, %r215, 6;
	shr.u32 	%r218, %r161, 1;
	and.b32  	%r219, %r218, 496;
	add.s32 	%r220, %r216, %r219;
	add.s32 	%r221, %r220, %r40;
	cvt.u64.u32 	%rd41, %r221;
	mov.u32 	%r222, %ctaid.z;
	cvt.u64.u32 	%rd42, %r222;
	mov.u32 	%r223, %ctaid.y;
	cvt.u64.u32 	%rd43, %r223;
	mad.lo.s64 	%rd44, %rd54, %rd42, %rd43;
	mad.lo.s64 	%rd45, %rd58, %rd44, %rd41;
	mul.lo.s64 	%rd46, %rd62, %rd45;
	shl.b64 	%rd47, %rd46, 1;
	cvta.to.global.u64 	%rd48, %rd52;
	add.s64 	%rd49, %rd47, %rd48;
	add.s64 	%rd65, %rd49, 8;
	mov.b32 	%r234, 4096;
$L__BB0_10:
	shl.b32 	%r230, %r161, 8;
	and.b32  	%r231, %r230, 7936;
	add.s32 	%r232, %r166, %r231;
	add.s32 	%r233, %r232, %r234;
	ld.shared.v4.f32 	{%f530, %f531, %f532, %f533}, [%r233];
	div.rn.f32 	%f522, %f530, %f574;
	// begin inline asm
	{  cvt.rn.f16.f32 %rs17, %f522;}

	// end inline asm
	st.global.u16 	[%rd65+-8], %rs17;
	div.rn.f32 	%f523, %f531, %f574;
	// begin inline asm
	{  cvt.rn.f16.f32 %rs18, %f523;}

	// end inline asm
	st.global.u16 	[%rd65+-6], %rs18;
	div.rn.f32 	%f524, %f532, %f574;
	// begin inline asm
	{  cvt.rn.f16.f32 %rs19, %f524;}

	// end inline asm
	st.global.u16 	[%rd65+-4], %rs19;
	div.rn.f32 	%f525, %f533, %f574;
	// begin inline asm
	{  cvt.rn.f16.f32 %rs20, %f525;}

	// end inline asm
	st.global.u16 	[%rd65+-2], %rs20;
	ld.shared.v4.f32 	{%f534, %f535, %f536, %f537}, [%r233+16];
	div.rn.f32 	%f526, %f534, %f574;
	// begin inline asm
	{  cvt.rn.f16.f32 %rs21, %f526;}

	// end inline asm
	st.global.u16 	[%rd65], %rs21;
	div.rn.f32 	%f527, %f535, %f574;
	// begin inline asm
	{  cvt.rn.f16.f32 %rs22, %f527;}

	// end inline asm
	st.global.u16 	[%rd65+2], %rs22;
	div.rn.f32 	%f528, %f536, %f574;
	// begin inline asm
	{  cvt.rn.f16.f32 %rs23, %f528;}

	// end inline asm
	st.global.u16 	[%rd65+4], %rs23;
	div.rn.f32 	%f529, %f537, %f574;
	// begin inline asm
	{  cvt.rn.f16.f32 %rs24, %f529;}

	// end inline asm
	st.global.u16 	[%rd65+6], %rs24;
	add.s64 	%rd65, %rd65, 16;
	add.s32 	%r234, %r234, 32;
	setp.ne.s32 	%p7, %r234, 4352;
	@%p7 bra 	$L__BB0_10;
$L__BB0_11:
	ret;

}


// ===== COMPILED SASS (sm_100) =====

	.target	sm_100

	.elftype	@"ET_EXEC"


//--------------------- .note.nv.tkinfo           --------------------------
	.section	.note.nv.tkinfo,"",@"SHT_NOTE"
	.sectionflags	@"SHF_NOTE_NV_TKINFO"
	.tkinfo
        /*0018*/ 	.word	0x00000002
        /*0030*/ 	.string	""
        /*0030*/ 	.string	"ptxas"
        /*0030*/ 	.string	"Cuda compilation tools, release 13.0, V13.0.88"
        /*0030*/ 	.string	"Build cuda_13.0.r13.0/compiler.36424714_0"
        /*0030*/ 	.string	"-arch sm_100 -m 64 "



//--------------------- .note.nv.cuinfo           --------------------------
	.section	.note.nv.cuinfo,"",@"SHT_NOTE"
	.sectionflags	@"SHF_NOTE_NV_CUINFO"
        /*0018*/ 	.short	0x0002
        /*001a*/ 	.short	0x0064
        /*001c*/ 	.short	0x0082
	.zero		2


//--------------------- .nv.info                  --------------------------
	.section	.nv.info,"",@"SHT_CUDA_INFO"
	.align	4


	//----- nvinfo : EIATTR_REGCOUNT
	.align		4
        /*0000*/ 	.byte	0x04, 0x2f
        /*0002*/ 	.short	(.L_1 - .L_0)
	.align		4
.L_0:
        /*0004*/ 	.word	index@(flash_attention_v2_kernel)
        /*0008*/ 	.word	0x00000055


	//----- nvinfo : EIATTR_FRAME_SIZE
	.align		4
.L_1:
        /*000c*/ 	.byte	0x04, 0x11
        /*000e*/ 	.short	(.L_3 - .L_2)
	.align		4
.L_2:
        /*0010*/ 	.word	index@($__internal_0_$__cuda_sm3x_div_rn_noftz_f32_slowpath)
        /*0014*/ 	.word	0x00000000


	//----- nvinfo : EIATTR_FRAME_SIZE
	.align		4
.L_3:
        /*0018*/ 	.byte	0x04, 0x11
        /*001a*/ 	.short	(.L_5 - .L_4)
	.align		4
.L_4:
        /*001c*/ 	.word	index@(flash_attention_v2_kernel)
        /*0020*/ 	.word	0x00000000


	//----- nvinfo : EIATTR_MIN_STACK_SIZE
	.align		4
.L_5:
        /*0024*/ 	.byte	0x04, 0x12
        /*0026*/ 	.short	(.L_7 - .L_6)
	.align		4
.L_6:
        /*0028*/ 	.word	index@(flash_attention_v2_kernel)
        /*002c*/ 	.word	0x00000000
.L_7:


//--------------------- .nv.compat                --------------------------
	.section	.nv.compat,"",@"SHT_CUDA_COMPAT_INFO"
	.align	4
        /*0000*/ 	.byte	0x02, 0x09, 0x00, 0x00, 0x02, 0x02, 0x01, 0x00, 0x02, 0x05, 0x05, 0x00, 0x03, 0x07, 0x01, 0x01
        /*0010*/ 	.byte	0x02, 0x03, 0x00, 0x00, 0x02, 0x06, 0x01, 0x00, 0x04, 0x0b, 0x08, 0x00, 0x01, 0x00, 0x00, 0x00
        /*0020*/ 	.byte	0x00, 0x00, 0x00, 0x00


//--------------------- .nv.info.flash_attention_v2_kernel --------------------------
	.section	.nv.info.flash_attention_v2_kernel,"",@"SHT_CUDA_INFO"
	.sectionflags	@""
	.align	4


	//----- nvinfo : EIATTR_CUDA_API_VERSION
	.align		4
        /*0000*/ 	.byte	0x04, 0x37
        /*0002*/ 	.short	(.L_9 - .L_8)
.L_8:
        /*0004*/ 	.word	0x00000082


	//----- nvinfo : EIATTR_KPARAM_INFO
	.align		4
.L_9:
        /*0008*/ 	.byte	0x04, 0x17
        /*000a*/ 	.short	(.L_11 - .L_10)
.L_10:
        /*000c*/ 	.word	0x00000000
        /*0010*/ 	.short	0x0008
        /*0012*/ 	.short	0x0040
        /*0014*/ 	.byte	0x00, 0xf0, 0x11, 0x00


	//----- nvinfo : EIATTR_KPARAM_INFO
	.align		4
.L_11:
        /*0018*/ 	.byte	0x04, 0x17
        /*001a*/ 	.short	(.L_13 - .L_12)
.L_12:
        /*001c*/ 	.word	0x00000000
        /*0020*/ 	.short	0x0007
        /*0022*/ 	.short	0x0038
        /*0024*/ 	.byte	0x00, 0xf0, 0x21, 0x00


	//----- nvinfo : EIATTR_KPARAM_INFO
	.align		4
.L_13:
        /*0028*/ 	.byte	0x04, 0x17
        /*002a*/ 	.short	(.L_15 - .L_14)
.L_14:
        /*002c*/ 	.word	0x00000000
        /*0030*/ 	.short	0x0006
        /*0032*/ 	.short	0x0030
        /*0034*/ 	.byte	0x00, 0xf0, 0x21, 0x00


	//----- nvinfo : EIATTR_KPARAM_INFO
	.align		4
.L_15:
        /*0038*/ 	.byte	0x04, 0x17
        /*003a*/ 	.short	(.L_17 - .L_16)
.L_16:
        /*003c*/ 	.word	0x00000000
        /*0040*/ 	.short	0x0005
        /*0042*/ 	.short	0x0028
        /*0044*/ 	.byte	0x00, 0xf0, 0x21, 0x00


	//----- nvinfo : EIATTR_KPARAM_INFO
	.align		4
.L_17:
        /*0048*/ 	.byte	0x04, 0x17
        /*004a*/ 	.short	(.L_19 - .L_18)
.L_18:
        /*004c*/ 	.word	0x00000000
        /*0050*/ 	.short	0x0004
        /*0052*/ 	.short	0x0020
        /*0054*/ 	.byte	0x00, 0xf0, 0x21, 0x00


	//----- nvinfo : EIATTR_KPARAM_INFO
	.align		4
.L_19:
        /*0058*/ 	.byte	0x04, 0x17
        /*005a*/ 	.short	(.L_21 - .L_20)
.L_20:
        /*005c*/ 	.word	0x00000000
        /*0060*/ 	.short	0x0003
        /*0062*/ 	.short	0x0018
        /*0064*/ 	.byte	0x00, 0xf5, 0x21, 0x00


	//----- nvinfo : EIATTR_KPARAM_INFO
	.align		4
.L_21:
        /*0068*/ 	.byte	0x04, 0x17
        /*006a*/ 	.short	(.L_23 - .L_22)
.L_22:
        /*006c*/ 	.word	0x00000000
        /*0070*/ 	.short	0x0002
        /*0072*/ 	.short	0x0010
        /*0074*/ 	.byte	0x00, 0xf5, 0x21, 0x00


	//----- nvinfo : EIATTR_KPARAM_INFO
	.align		4
.L_23:
        /*0078*/ 	.byte	0x04, 0x17
        /*007a*/ 	.short	(.L_25 - .L_24)
.L_24:
        /*007c*/ 	.word	0x00000000
        /*0080*/ 	.short	0x0001
        /*0082*/ 	.short	0x0008
        /*0084*/ 	.byte	0x00, 0xf5, 0x21, 0x00


	//----- nvinfo : EIATTR_KPARAM_INFO
	.align		4
.L_25:
        /*0088*/ 	.byte	0x04, 0x17
        /*008a*/ 	.short	(.L_27 - .L_26)
.L_26:
        /*008c*/ 	.word	0x00000000
        /*0090*/ 	.short	0x0000
        /*0092*/ 	.short	0x0000
        /*0094*/ 	.byte	0x00, 0xf5, 0x21, 0x00


	//----- nvinfo : EIATTR_SPARSE_MMA_MASK
	.align		4
.L_27:
        /*0098*/ 	.byte	0x03, 0x50
        /*009a*/ 	.short	0x0000


	//----- nvinfo : EIATTR_WMMA_USED
	.align		4
        /*009c*/ 	.byte	0x01, 0x2b
	.zero		2


	//----- nvinfo : EIATTR_MAXREG_COUNT
	.align		4
        /*00a0*/ 	.byte	0x03, 0x1b
        /*00a2*/ 	.short	0x00ff


	//----- nvinfo : EIATTR_MERCURY_ISA_VERSION
	.align		4
        /*00a4*/ 	.byte	0x03, 0x5f
        /*00a6*/ 	.short	0x0101


	//----- nvinfo : EIATTR_COOP_GROUP_MASK_REGIDS
	.align		4
        /*00a8*/ 	.byte	0x04, 0x29
        /*00aa*/ 	.short	(.L_29 - .L_28)


	//   ....[0]....
.L_28:
        /*00ac*/ 	.word	0xffffffff


	//   ....[1]....
        /*00b0*/ 	.word	0xffffffff


	//   ....[2]....
        /*00b4*/ 	.word	0xffffffff


	//   ....[3]....
        /*00b8*/ 	.word	0xffffffff


	//   ....[4]....
        /*00bc*/ 	.word	0xffffffff


	//----- nvinfo : EIATTR_COOP_GROUP_INSTR_OFFSETS
	.align		4
.L_29:
        /*00c0*/ 	.byte	0x04, 0x28
        /*00c2*/ 	.short	(.L_31 - .L_30)


	//   ....[0]....
.L_30:
        /*00c4*/ 	.word	0x00000990


	//   ....[1]....
        /*00c8*/ 	.word	0x00001850


	//   ....[2]....
        /*00cc*/ 	.word	0x00001a90


	//   ....[3]....
        /*00d0*/ 	.word	0x000020f0


	//   ....[4]....
        /*00d4*/ 	.word	0x00002660


	//----- nvinfo : EIATTR_VRC_CTA_INIT_COUNT
	.align		4
.L_31:
        /*00d8*/ 	.byte	0x02, 0x4a
	.zero		1
	.zero		1


	//----- nvinfo : EIATTR_EXIT_INSTR_OFFSETS
	.align		4
        /*00dc*/ 	.byte	0x04, 0x1c
        /*00de*/ 	.short	(.L_33 - .L_32)


	//   ....[0]....
.L_32:
        /*00e0*/ 	.word	0x00000030


	//   ....[1]....
        /*00e4*/ 	.word	0x00000110


	//   ....[2]....
        /*00e8*/ 	.word	0x00002670


	//   ....[3]....
        /*00ec*/ 	.word	0x000030c0


	//----- nvinfo : EIATTR_CRS_STACK_SIZE
	.align		4
.L_33:
        /*00f0*/ 	.byte	0x04, 0x1e
        /*00f2*/ 	.short	(.L_35 - .L_34)
.L_34:
        /*00f4*/ 	.word	0x00000000


	//----- nvinfo : EIATTR_CBANK_PARAM_SIZE
	.align		4
.L_35:
        /*00f8*/ 	.byte	0x03, 0x19
        /*00fa*/ 	.short	0x0044


	//----- nvinfo : EIATTR_PARAM_CBANK
	.align		4
        /*00fc*/ 	.byte	0x04, 0x0a
        /*00fe*/ 	.short	(.L_37 - .L_36)
	.align		4
.L_36:
        /*0100*/ 	.word	index@(.nv.constant0.flash_attention_v2_kernel)
        /*0104*/ 	.short	0x0380
        /*0106*/ 	.short	0x0044


	//----- nvinfo : EIATTR_SW_WAR
	.align		4
.L_37:
        /*0108*/ 	.byte	0x04, 0x36
        /*010a*/ 	.short	(.L_39 - .L_38)
.L_38:
        /*010c*/ 	.word	0x00000008
.L_39:


//--------------------- .nv.callgraph             --------------------------
	.section	.nv.callgraph,"",@"SHT_CUDA_CALLGRAPH"
	.align	4
	.sectionentsize	8
	.align		4
        /*0000*/ 	.word	0x00000000
	.align		4
        /*0004*/ 	.word	0xffffffff
	.align		4
        /*0008*/ 	.word	0x00000000
	.align		4
        /*000c*/ 	.word	0xfffffffe
	.align		4
        /*0010*/ 	.word	0x00000000
	.align		4
        /*0014*/ 	.word	0xfffffffd
	.align		4
        /*0018*/ 	.word	0x00000000
	.align		4
        /*001c*/ 	.word	0xfffffffc


//--------------------- .text.flash_attention_v2_kernel --------------------------
	.section	.text.flash_attention_v2_kernel,"ax",@progbits
	.align	128
        .global         flash_attention_v2_kernel
        .type           flash_attention_v2_kernel,@function
        .size           flash_attention_v2_kernel,(.L_x_34 - flash_attention_v2_kernel)
        .other          flash_attention_v2_kernel,@"STO_CUDA_ENTRY STV_DEFAULT"
flash_attention_v2_kernel:
.text.flash_attention_v2_kernel:
[----:B------:R-:W-:Y:S01]  /*0000*/  LDC R1, c[0x0][0x37c] ;  /* 0x0000df00ff017b82 */ /* 0x000fe20000000800 */
[----:B------:R-:W0:Y:S02]  /*0010*/  S2R R28, SR_TID.X ;  /* 0x00000000001c7919 */ /* 0x000e240000002100 */
[----:B0-----:R-:W-:-:S13]  /*0020*/  ISETP.GT.U32.AND P0, PT, R28, 0x7f, PT ;  /* 0x0000007f1c00780c */ /* 0x001fda0003f04070 */
[----:B------:R-:W-:Y:S05]  /*0030*/  @P0 EXIT ;  /* 0x000000000000094d */ /* 0x000fea0003800000 */
[----:B------:R-:W0:Y:S01]  /*0040*/  S2R R3, SR_CTAID.X ;  /* 0x0000000000037919 */ /* 0x000e220000002500 */
[----:B------:R-:W1:Y:S01]  /*0050*/  LDCU.64 UR10, c[0x0][0x3b0] ;  /* 0x00007600ff0a77ac */ /* 0x000e620008000a00 */
[----:B------:R-:W-:Y:S01]  /*0060*/  S2UR UR4, SR_CTAID.Y ;  /* 0x00000000000479c3 */ /* 0x000fe20000002600 */
[----:B------:R-:W-:Y:S01]  /*0070*/  SHF.R.U32.HI R0, RZ, 0x5, R28 ;  /* 0x00000005ff007819 */ /* 0x000fe2000001161c */
[----:B------:R-:W2:Y:S01]  /*0080*/  LDCU.64 UR8, c[0x0][0x3a8] ;  /* 0x00007500ff0877ac */ /* 0x000ea20008000a00 */
[----:B------:R-:W-:-:S05]  /*0090*/  UMOV UR5, URZ ;  /* 0x000000ff00057c82 */ /* 0x000fca0008000000 */
[----:B------:R-:W2:Y:S01]  /*00a0*/  S2UR UR6, SR_CTAID.Z ;  /* 0x00000000000679c3 */ /* 0x000ea20000002700 */
[----:B0-----:R-:W-:Y:S01]  /*00b0*/  LEA R3, R3, R0, 0x2 ;  /* 0x0000000003037211 */ /* 0x001fe200078e10ff */
[----:B--2---:R-:W-:-:S03]  /*00c0*/  UIMAD.WIDE.U32 UR4, UR6, UR8, UR4 ;  /* 0x00000008060472a5 */ /* 0x004fc6000f8e0004 */
[----:B------:R-:W-:Y:S01]  /*00d0*/  SHF.L.U32 R9, R3, 0x4, RZ ;  /* 0x0000000403097819 */ /* 0x000fe200000006ff */
[----:B------:R-:W-:-:S03]  /*00e0*/  UIMAD UR8, UR6, UR9, UR5 ;  /* 0x00000009060872a4 */ /* 0x000fc6000f8e0205 */
[----:B-1----:R-:W-:-:S04]  /*00f0*/  ISETP.GE.U32.AND P0, PT, R9, UR10, PT ;  /* 0x0000000a09007c0c */ /* 0x002fc8000bf06070 */
[----:B------:R-:W-:-:S13]  /*0100*/  ISETP.GE.AND.EX P0, PT, RZ, UR11, PT, P0 ;  /* 0x0000000bff007c0c */ /* 0x000fda000bf06300 */
[----:B------:R-:W-:Y:S05]  /*0110*/  @P0 EXIT ;  /* 0x000000000000094d */ /* 0x000fea0003800000 */
[----:B------:R-:W0:Y:S01]  /*0120*/  LDCU.64 UR14, c[0x0][0x3b8] ;  /* 0x00007700ff0e77ac */ /* 0x000e220008000a00 */
[----:B------:R-:W1:Y:S01]  /*0130*/  S2R R29, SR_LANEID ;  /* 0x00000000001d7919 */ /* 0x000e620000000000 */
[----:B------:R-:W-:Y:S02]  /*0140*/  MOV R3, RZ ;  /* 0x000000ff00037202 */ /* 0x000fe40000000f00 */
[----:B------:R-:W-:Y:S01]  /*0150*/  MOV R72, 0xc7435000 ;  /* 0xc743500000487802 */ /* 0x000fe20000000f00 */
[----:B------:R-:W2:Y:S01]  /*0160*/  LDCU UR20, c[0x0][0x3b8] ;  /* 0x00007700ff1477ac */ /* 0x000ea20008000800 */
[----:B------:R-:W-:Y:S01]  /*0170*/  MOV R71, RZ ;  /* 0x000000ff00477202 */ /* 0x000fe20000000f00 */
[----:B------:R-:W3:Y:S01]  /*0180*/  LDCU UR13, c[0x0][0x3c0] ;  /* 0x00007800ff0d77ac */ /* 0x000ee20008000800 */
[----:B------:R-:W4:Y:S01]  /*0190*/  LDCU.64 UR22, c[0x0][0x3b0] ;  /* 0x00007600ff1677ac */ /* 0x000f220008000a00 */
[----:B------:R-:W1:Y:S01]  /*01a0*/  LDCU.64 UR16, c[0x0][0x388] ;  /* 0x00007100ff1077ac */ /* 0x000e620008000a00 */
[----:B0-----:R-:W-:Y:S01]  /*01b0*/  MOV R25, UR14 ;  /* 0x0000000e00197c02 */ /* 0x001fe20008000f00 */
[----:B------:R-:W-:-:S02]  /*01c0*/  UIMAD UR5, UR15, UR10, URZ ;  /* 0x0000000a0f0572a4 */ /* 0x000fc4000f8e02ff */
[----:B------:R-:W-:Y:S02]  /*01d0*/  UIMAD.WIDE.U32 UR6, UR14, UR10, URZ ;  /* 0x0000000a0e0672a5 */ /* 0x000fe4000f8e00ff */
[----:B------:R-:W-:Y:S01]  /*01e0*/  UIMAD UR5, UR11, UR14, UR5 ;  /* 0x0000000e0b0572a4 */ /* 0x000fe2000f8e0205 */
[----:B------:R-:W0:Y:S03]  /*01f0*/  LDCU.64 UR10, c[0x0][0x358] ;  /* 0x00006b00ff0a77ac */ /* 0x000e260008000a00 */
[----:B------:R-:W-:Y:S01]  /*0200*/  UIADD3 UR5, UPT, UPT, UR7, UR5, URZ ;  /* 0x0000000507057290 */ /* 0x000fe2000fffe0ff */
[----:B-1----:R-:W-:Y:S01]  /*0210*/  LOP3.LUT R2, R29, 0x3, RZ, 0xc0, !PT ;  /* 0x000000031d027812 */ /* 0x002fe200078ec0ff */
[----:B------:R-:W1:Y:S01]  /*0220*/  LDCU.64 UR18, c[0x0][0x390] ;  /* 0x00007200ff1277ac */ /* 0x000e620008000a00 */
[----:B------:R-:W-:Y:S01]  /*0230*/  SHF.R.U32.HI R27, RZ, 0x2, R29 ;  /* 0x00000002ff1b7819 */ /* 0x000fe2000001161d */
[----:B------:R-:W-:-:S02]  /*0240*/  UIMAD UR7, UR5, UR4, URZ ;  /* 0x00000004050772a4 */ /* 0x000fc4000f8e02ff */
[----:B------:R-:W-:Y:S02]  /*0250*/  UIMAD.WIDE.U32 UR4, UR6, UR4, URZ ;  /* 0x00000004060472a5 */ /* 0x000fe4000f8e00ff */
[----:B------:R-:W-:Y:S01]  /*0260*/  UIMAD UR7, UR8, UR6, UR7 ;  /* 0x00000006080772a4 */ /* 0x000fe2000f8e0207 */
[----:B------:R-:W2:Y:S01]  /*0270*/  S2UR UR6, SR_CgaCtaId ;  /* 0x00000000000679c3 */ /* 0x000ea20000008800 */
[----:B------:R-:W3:Y:S02]  /*0280*/  LDCU.64 UR8, c[0x0][0x380] ;  /* 0x00007000ff0877ac */ /* 0x000ee40008000a00 */
[----:B------:R-:W-:Y:S01]  /*0290*/  MOV R7, UR5 ;  /* 0x0000000500077c02 */ /* 0x000fe20008000f00 */
[----:B------:R-:W-:Y:S01]  /*02a0*/  UIADD3 UR7, UPT, UPT, UR5, UR7, URZ ;  /* 0x0000000705077290 */ /* 0x000fe2000fffe0ff */
[----:B------:R-:W-:Y:S01]  /*02b0*/  MOV R6, UR4 ;  /* 0x0000000400067c02 */ /* 0x000fe20008000f00 */
[----:B------:R-:W-:-:S04]  /*02c0*/  USHF.R.U32.HI UR5, URZ, 0x1, UR14 ;  /* 0x00000001ff057899 */ /* 0x000fc8000801160e */
[----:B------:R-:W-:Y:S02]  /*02d0*/  MOV R7, UR7 ;  /* 0x0000000700077c02 */ /* 0x000fe40008000f00 */
[----:B------:R-:W-:-:S04]  /*02e0*/  IMAD.WIDE.U32 R4, R27, UR5, R2 ;  /* 0x000000051b047c25 */ /* 0x000fc8000f8e0002 */
[----:B------:R-:W-:-:S04]  /*02f0*/  IMAD.WIDE.U32 R6, R9, UR14, R6 ;  /* 0x0000000e09067c25 */ /* 0x000fc8000f8e0006 */
[----:B------:R-:W-:Y:S01]  /*0300*/  IMAD R3, R9, UR15, R7 ;  /* 0x0000000f09037c24 */ /* 0x000fe2000f8e0207 */
[----:B---3--:R-:W-:Y:S01]  /*0310*/  LEA R7, P0, R6, UR8, 0x1 ;  /* 0x0000000806077c11 */ /* 0x008fe2000f8008ff */
[----:B------:R-:W-:-:S03]  /*0320*/  UMOV UR5, 0x400 ;  /* 0x0000040000057882 */ /* 0x000fc60000000000 */
[----:B------:R-:W-:Y:S01]  /*0330*/  LEA.HI.X R3, R6, UR9, R3, 0x1, P0 ;  /* 0x0000000906037c11 */ /* 0x000fe200080f0c03 */
[----:B--2---:R-:W-:Y:S01]  /*0340*/  ULEA UR5, UR6, UR5, 0x18 ;  /* 0x0000000506057291 */ /* 0x004fe2000f8ec0ff */
[----:B------:R-:W-:-:S04]  /*0350*/  LEA R6, P0, R4, R7, 0x2 ;  /* 0x0000000704067211 */ /* 0x000fc800078010ff */
[----:B------:R-:W-:Y:S02]  /*0360*/  LEA.HI.X R7, R4, R3, R5, 0x2, P0 ;  /* 0x0000000304077211 */ /* 0x000fe400000f1405 */
[----:B------:R-:W-:Y:S01]  /*0370*/  LEA R3, R0, UR5, 0xa ;  /* 0x0000000500037c11 */ /* 0x000fe2000f8e50ff */
[----:B------:R-:W-:Y:S02]  /*0380*/  IMAD.WIDE.U32 R24, R25, 0x10, R6 ;  /* 0x0000001019187825 */ /* 0x000fe400078e0006 */
[----:B0-----:R-:W5:Y:S04]  /*0390*/  LDG.E R8, desc[UR10][R6.64] ;  /* 0x0000000a06087981 */ /* 0x001f68000c1e1900 */
[----:B------:R-:W5:Y:S04]  /*03a0*/  LDG.E R10, desc[UR10][R6.64+0x10] ;  /* 0x0000100a060a7981 */ /* 0x000f68000c1e1900 */
[----:B------:R-:W5:Y:S04]  /*03b0*/  LDG.E R12, desc[UR10][R6.64+0x20] ;  /* 0x0000200a060c7981 */ /* 0x000f68000c1e1900 */
[----:B------:R-:W5:Y:S04]  /*03c0*/  LDG.E R14, desc[UR10][R6.64+0x30] ;  /* 0x0000300a060e7981 */ /* 0x000f68000c1e1900 */
[----:B------:R-:W5:Y:S04]  /*03d0*/  LDG.E R16, desc[UR10][R6.64+0x40] ;  /* 0x0000400a06107981 */ /* 0x000f68000c1e1900 */
[----:B------:R-:W5:Y:S04]  /*03e0*/  LDG.E R18, desc[UR10][R6.64+0x50] ;  /* 0x0000500a06127981 */ /* 0x000f68000c1e1900 */
[----:B------:R-:W5:Y:S04]  /*03f0*/  LDG.E R20, desc[UR10][R6.64+0x60] ;  /* 0x0000600a06147981 */ /* 0x000f68000c1e1900 */
[----:B------:R0:W5:Y:S01]  /*0400*/  LDG.E R22, desc[UR10][R6.64+0x70] ;  /* 0x0000700a06167981 */ /* 0x000162000c1e1900 */
[----:B------:R-:W-:-:S03]  /*0410*/  LOP3.LUT R26, R29, 0x7, RZ, 0xc0, !PT ;  /* 0x000000071d1a7812 */ /* 0x000fc600078ec0ff */
[----:B------:R-:W5:Y:S04]  /*0420*/  LDG.E R9, desc[UR10][R24.64] ;  /* 0x0000000a18097981 */ /* 0x000f68000c1e1900 */
[----:B------:R-:W5:Y:S01]  /*0430*/  LDG.E R11, desc[UR10][R24.64+0x10] ;  /* 0x0000100a180b7981 */ /* 0x000f62000c1e1900 */
[----:B0-----:R-:W-:Y:S01]  /*0440*/  SHF.R.U32.HI R6, RZ, 0x3, R29 ;  /* 0x00000003ff067819 */ /* 0x001fe2000001161d */
[----:B------:R-:W-:Y:S01]  /*0450*/  IMAD R7, R0, 0xc00, R3 ;  /* 0x00000c0000077824 */ /* 0x000fe200078e0203 */
[----:B------:R-:W-:Y:S01]  /*0460*/  LEA R3, R27, R2, 0x3 ;  /* 0x000000021b037211 */ /* 0x000fe200078e18ff */
[----:B------:R-:W5:Y:S01]  /*0470*/  LDG.E R13, desc[UR10][R24.64+0x20] ;  /* 0x0000200a180d7981 */ /* 0x000f62000c1e1900 */
[----:B------:R-:W-:Y:S02]  /*0480*/  SHF.L.U32 R31, R6, 0x3, RZ ;  /* 0x00000003061f7819 */ /* 0x000fe400000006ff */
[----:B------:R-:W-:Y:S01]  /*0490*/  SHF.L.U32 R2, R28, 0x5, RZ ;  /* 0x000000051c027819 */ /* 0x000fe200000006ff */
[----:B------:R-:W5:Y:S01]  /*04a0*/  LDG.E R15, desc[UR10][R24.64+0x30] ;  /* 0x0000300a180f7981 */ /* 0x000f62000c1e1900 */
[----:B------:R-:W-:Y:S01]  /*04b0*/  SHF.R.U32.HI R6, RZ, 0x4, R29 ;  /* 0x00000004ff067819 */ /* 0x000fe2000001161d */
[----:B------:R-:W-:Y:S01]  /*04c0*/  IMAD R7, R0, -0xe00, R7 ;  /* 0xfffff20000077824 */ /* 0x000fe200078e0207 */
[----:B------:R-:W-:Y:S01]  /*04d0*/  LOP3.LUT R2, R2, 0x7c00, RZ, 0xc0, !PT ;  /* 0x00007c0002027812 */ /* 0x000fe200078ec0ff */
[----:B------:R-:W5:Y:S01]  /*04e0*/  LDG.E R17, desc[UR10][R24.64+0x40] ;  /* 0x0000400a18117981 */ /* 0x000f62000c1e1900 */
[----:B------:R-:W-:-:S03]  /*04f0*/  SHF.L.U32 R6, R6, 0x3, RZ ;  /* 0x0000000306067819 */ /* 0x000fc600000006ff */
[----:B------:R-:W5:Y:S04]  /*0500*/  LDG.E R19, desc[UR10][R24.64+0x50] ;  /* 0x0000500a18137981 */ /* 0x000f68000c1e1900 */
[----:B------:R-:W5:Y:S04]  /*0510*/  LDG.E R21, desc[UR10][R24.64+0x60] ;  /* 0x0000600a18157981 */ /* 0x000f68000c1e1900 */
[----:B------:R0:W5:Y:S01]  /*0520*/  LDG.E R23, desc[UR10][R24.64+0x70] ;  /* 0x0000700a18177981 */ /* 0x000162000c1e1900 */
[----:B------:R-:W-:Y:S02]  /*0530*/  LOP3.LUT R0, R28, 0x1f, RZ, 0xc0, !PT ;  /* 0x0000001f1c007812 */ /* 0x000fe400078ec0ff */
[----:B------:R-:W-:-:S02]  /*0540*/  CS2R R28, SRZ ;  /* 0x00000000001c7805 */ /* 0x000fc4000001ff00 */
[----:B------:R-:W-:Y:S02]  /*0550*/  IADD3 R2, PT, PT, R2, UR5, RZ ;  /* 0x0000000502027c10 */ /* 0x000fe4000fffe0ff */
[----:B------:R-:W-:Y:S02]  /*0560*/  CS2R R34, SRZ ;  /* 0x0000000000227805 */ /* 0x000fe4000001ff00 */
[----:B------:R-:W-:Y:S02]  /*0570*/  IADD3 R7, PT, PT, R7, 0x5000, RZ ;  /* 0x0000500007077810 */ /* 0x000fe40007ffe0ff */
[----:B------:R-:W-:Y:S02]  /*0580*/  CS2R R32, SRZ ;  /* 0x0000000000207805 */ /* 0x000fe4000001ff00 */
[----:B------:R-:W-:Y:S02]  /*0590*/  ISETP.GT.U32.AND P0, PT, R0, 0xf, PT ;  /* 0x0000000f0000780c */ /* 0x000fe40003f04070 */
[----:B------:R-:W-:-:S02]  /*05a0*/  CS2R R38, SRZ ;  /* 0x0000000000267805 */ /* 0x000fc4000001ff00 */
[----:B------:R-:W-:Y:S02]  /*05b0*/  LEA R3, R3, R2, 0x3 ;  /* 0x0000000203037211 */ /* 0x000fe400078e18ff */
[----:B------:R-:W-:Y:S02]  /*05c0*/  CS2R R36, SRZ ;  /* 0x0000000000247805 */ /* 0x000fe4000001ff00 */
[----:B0-----:R-:W-:Y:S02]  /*05d0*/  LOP3.LUT R25, R31, 0x8, R26, 0xe2, !PT ;  /* 0x000000081f197812 */ /* 0x001fe400078ee21a */
[----:B------:R-:W-:Y:S02]  /*05e0*/  CS2R R26, SRZ ;  /* 0x00000000001a7805 */ /* 0x000fe4000001ff00 */
[----:B------:R-:W-:Y:S02]  /*05f0*/  SHF.L.U64.HI R0, R4, 0x2, R5 ;  /* 0x0000000204007819 */ /* 0x000fe40000010205 */
[----:B------:R-:W-:-:S02]  /*0600*/  CS2R R30, SRZ ;  /* 0x00000000001e7805 */ /* 0x000fc4000001ff00 */
[----:B------:R-:W-:Y:S02]  /*0610*/  LEA R6, R25, R6, 0x4 ;  /* 0x0000000619067211 */ /* 0x000fe400078e20ff */
[----:B------:R-:W-:Y:S02]  /*0620*/  CS2R R24, SRZ ;  /* 0x0000000000187805 */ /* 0x000fe4000001ff00 */
[----:B------:R-:W-:Y:S02]  /*0630*/  SHF.L.U32 R2, R4, 0x2, RZ ;  /* 0x0000000204027819 */ /* 0x000fe400000006ff */
[----:B------:R-:W-:Y:S02]  /*0640*/  CS2R R42, SRZ ;  /* 0x00000000002a7805 */ /* 0x000fe4000001ff00 */
[----:B------:R-:W-:Y:S02]  /*0650*/  LEA R70, R6, R7, 0x1 ;  /* 0x0000000706467211 */ /* 0x000fe400078e08ff */
[----:B------:R-:W-:-:S02]  /*0660*/  CS2R R40, SRZ ;  /* 0x0000000000287805 */ /* 0x000fc4000001ff00 */
[----:B------:R-:W-:Y:S02]  /*0670*/  CS2R R46, SRZ ;  /* 0x00000000002e7805 */ /* 0x000fe4000001ff00 */
[----:B------:R-:W-:Y:S02]  /*0680*/  CS2R R44, SRZ ;  /* 0x00000000002c7805 */ /* 0x000fe4000001ff00 */
[----:B------:R-:W-:Y:S02]  /*0690*/  CS2R R48, SRZ ;  /* 0x0000000000307805 */ /* 0x000fe4000001ff00 */
[----:B------:R-:W-:Y:S02]  /*06a0*/  CS2R R50, SRZ ;  /* 0x0000000000327805 */ /* 0x000fe4000001ff00 */
[----:B------:R-:W-:Y:S02]  /*06b0*/  CS2R R52, SRZ ;  /* 0x0000000000347805 */ /* 0x000fe4000001ff00 */
[----:B------:R-:W-:Y:S01]  /*06c0*/  CS2R R54, SRZ ;  /* 0x0000000000367805 */ /* 0x000fe2000001ff00 */
[----:B------:R-:W-:-:S02]  /*06d0*/  USHF.L.U32 UR12, UR4, 0x1, URZ ;  /* 0x00000001040c7899 */ /* 0x000fc400080006ff */
[----:B------:R-:W-:Y:S02]  /*06e0*/  USHF.L.U64.HI UR7, UR4, 0x1, UR7 ;  /* 0x0000000104077899 */ /* 0x000fe40008010207 */
[----:B------:R-:W-:Y:S01]  /*06f0*/  USHF.L.U64.HI UR6, UR14, 0x5, UR15 ;  /* 0x000000050e067899 */ /* 0x000fe2000801020f */
[----:B------:R-:W-:Y:S01]  /*0700*/  UMOV UR4, URZ ;  /* 0x000000ff00047c82 */ /* 0x000fe20008000000 */
[----:B-1--4-:R-:W-:-:S10]  /*0710*/  UMOV UR5, URZ ;  /* 0x000000ff00057c82 */ /* 0x012fd40008000000 */
.L_x_4:
[----:B------:R-:W-:Y:S01]  /*0720*/  UIADD3 UR8, UP0, UPT, UR12, UR16, URZ ;  /* 0x000000100c087290 */ /* 0x000fe2000ff1e0ff */
[----:B------:R-:W-:-:S05]  /*0730*/  MOV R5, UR17 ;  /* 0x0000001100057c02 */ /* 0x000fca0008000f00 */
[----:B------:R-:W-:Y:S02]  /*0740*/  PLOP3.LUT P2, PT, PT, PT, UP0, 0x80, 0x8 ;  /* 0x000000000008781c */ /* 0x000fe40003f4f008 */
[----:B------:R-:W-:-:S04]  /*0750*/  IADD3 R76, P1, PT, R2, UR8, RZ ;  /* 0x00000008024c7c10 */ /* 0x000fc8000ff3e0ff */
[----:B------:R-:W-:-:S05]  /*0760*/  IADD3.X R77, PT, PT, R0, UR7, R5, P1, P2 ;  /* 0x00000007004d7c10 */ /* 0x000fca0008fe4405 */
[----:B------:R-:W2:Y:S04]  /*0770*/  LDG.E R56, desc[UR10][R76.64] ;  /* 0x0000000a4c387981 */ /* 0x000ea8000c1e1900 */
[----:B------:R-:W2:Y:S01]  /*0780*/  LDG.E R57, desc[UR10][R76.64+0x10] ;  /* 0x0000100a4c397981 */ /* 0x000ea2000c1e1900 */
[----:B------:R-:W-:-:S03]  /*0790*/  MOV R75, UR20 ;  /* 0x00000014004b7c02 */ /* 0x000fc60008000f00 */
[----:B------:R-:W3:Y:S02]  /*07a0*/  LDG.E R62, desc[UR10][R76.64+0x20] ;  /* 0x0000200a4c3e7981 */ /* 0x000ee4000c1e1900 */
[----:B------:R-:W-:Y:S02]  /*07b0*/  IMAD.WIDE.U32 R74, R75, 0x10, R76 ;  /* 0x000000104b4a7825 */ /* 0x000fe400078e004c */
[----:B------:R-:W3:Y:S04]  /*07c0*/  LDG.E R63, desc[UR10][R76.64+0x30] ;  /* 0x0000300a4c3f7981 */ /* 0x000ee8000c1e1900 */
[----:B------:R-:W4:Y:S04]  /*07d0*/  LDG.E R60, desc[UR10][R74.64] ;  /* 0x0000000a4a3c7981 */ /* 0x000f28000c1e1900 */
        /* <DEDUP_REMOVED lines=10> */
[----:B------:R-:W4:Y:S01]  /*0880*/  LDG.E R5, desc[UR10][R74.64+0x70] ;  /* 0x0000700a4a057981 */ /* 0x000f22000c1e1900 */
[----:B------:R-:W-:Y:S01]  /*0890*/  BSSY.RECONVERGENT B0, `(.L_x_0) ;  /* 0x00000f8000007945 */ /* 0x000fe20003800200 */
[----:B------:R-:W-:Y:S01]  /*08a0*/  MOV R78, 0x3f800000 ;  /* 0x3f800000004e7802 */ /* 0x000fe20000000f00 */
[----:B--2--5:R-:W-:-:S15]  /*08b0*/  HMMA.16816.F32 R56, R8, R56, RZ ;  /* 0x000000380838723c */ /* 0x024fde00000018ff */
[----:B------:R-:W-:-:S05]  /*08c0*/  NOP ;  /* 0x0000000000007918 */ /* 0x000fca0000000000 */
[----:B---3--:R-:W-:Y:S08]  /*08d0*/  HMMA.16816.F32 R56, R12, R62, R56 ;  /* 0x0000003e0c38723c */ /* 0x008ff00000001838 */
[----:B----4-:R-:W-:-:S15]  /*08e0*/  HMMA.16816.F32 R60, R8, R60, RZ ;  /* 0x0000003c083c723c */ /* 0x010fde00000018ff */
[----:B------:R-:W-:-:S05]  /*08f0*/  NOP ;  /* 0x0000000000007918 */ /* 0x000fca0000000000 */
[----:B------:R-:W-:Y:S08]  /*0900*/  HMMA.16816.F32 R60, R12, R68, R60 ;  /* 0x000000440c3c723c */ /* 0x000ff0000000183c */
[----:B------:R-:W-:-:S12]  /*0910*/  HMMA.16816.F32 R56, R16, R66, R56 ;  /* 0x000000421038723c */ /* 0x000fd80000001838 */
[----:B------:R-:W-:Y:S08]  /*0920*/  HMMA.16816.F32 R60, R16, R64, R60 ;  /* 0x00000040103c723c */ /* 0x000ff0000000183c */
[----:B------:R-:W-:-:S12]  /*0930*/  HMMA.16816.F32 R56, R20, R6, R56 ;  /* 0x000000061438723c */ /* 0x000fd80000001838 */
[----:B------:R-:W-:Y:S07]  /*0940*/  HMMA.16816.F32 R60, R20, R4, R60 ;  /* 0x00000004143c723c */ /* 0x000fee000000183c */
[----:B------:R0:W-:Y:S04]  /*0950*/  STS.64 [R3], R56 ;  /* 0x0000003803007388 */ /* 0x0001e80000000a00 */
[----:B------:R0:W-:Y:S08]  /*0960*/  STS.64 [R3+0x200], R58 ;  /* 0x0002003a03007388 */ /* 0x0001f00000000a00 */
[----:B------:R0:W-:Y:S04]  /*0970*/  STS.64 [R3+0x20], R60 ;  /* 0x0000203c03007388 */ /* 0x0001e80000000a00 */
[----:B------:R0:W-:Y:S01]  /*0980*/  STS.64 [R3+0x220], R62 ;  /* 0x0002203e03007388 */ /* 0x0001e20000000a00 */
[----:B------:R-:W-:Y:S01]  /*0990*/  NOP ;  /* 0x0000000000007918 */ /* 0x000fe20000000000 */
[----:B------:R-:W-:Y:S05]  /*09a0*/  @P0 BRA `(.L_x_1) ;  /* 0x0000000c00980947 */ /* 0x000fea0003800000 */
[----:B------:R-:W1:Y:S01]  /*09b0*/  S2R R64, SR_TID.X ;  /* 0x0000000000407919 */ /* 0x000e620000002100 */
[----:B------:R-:W2:Y:S01]  /*09c0*/  S2UR UR9, SR_CgaCtaId ;  /* 0x00000000000979c3 */ /* 0x000ea20000008800 */
[----:B------:R-:W-:Y:S02]  /*09d0*/  UMOV UR8, 0x400 ;  /* 0x0000040000087882 */ /* 0x000fe40000000000 */
[----:B--2---:R-:W-:Y:S01]  /*09e0*/  ULEA UR8, UR9, UR8, 0x18 ;  /* 0x0000000809087291 */ /* 0x004fe2000f8ec0ff */
[----:B-1----:R-:W-:Y:S02]  /*09f0*/  SHF.L.U32 R4, R64, 0x6, RZ ;  /* 0x0000000640047819 */ /* 0x002fe400000006ff */
[----:B------:R-:W-:Y:S02]  /*0a00*/  SHF.R.U32.HI R65, RZ, 0x5, R64 ;  /* 0x00000005ff417819 */ /* 0x000fe40000011640 */
[----:B------:R-:W-:Y:S02]  /*0a10*/  LOP3.LUT R4, R4, 0x7c0, RZ, 0xc0, !PT ;  /* 0x000007c004047812 */ /* 0x000fe400078ec0ff */
[----:B0-----:R-:W-:-:S02]  /*0a20*/  LEA R60, R65, UR8, 0xa ;  /* 0x00000008413c7c11 */ /* 0x001fc4000f8e50ff */
[----:B------:R-:W-:Y:S02]  /*0a30*/  SHF.L.U32 R68, R64, 0x5, RZ ;  /* 0x0000000540447819 */ /* 0x000fe400000006ff */
[----:B------:R-:W-:Y:S01]  /*0a40*/  IADD3 R69, PT, PT, R4, R60, RZ ;  /* 0x0000003c04457210 */ /* 0x000fe20007ffe0ff */
[----:B------:R-:W-:Y:S01]  /*0a50*/  IMAD R66, R65, 0xc00, R60 ;  /* 0x00000c0041427824 */ /* 0x000fe200078e023c */
[----:B------:R-:W-:-:S03]  /*0a60*/  LOP3.LUT R68, R68, 0x3e0, RZ, 0xc0, !PT ;  /* 0x000003e044447812 */ /* 0x000fc600078ec0ff */
[----:B------:R-:W0:Y:S01]  /*0a70*/  LDS.128 R4, [R69] ;  /* 0x0000000045047984 */ /* 0x000e220000000c00 */
[----:B------:R-:W-:-:S03]  /*0a80*/  IMAD R73, R65, -0xe00, R66 ;  /* 0xfffff20041497824 */ /* 0x000fc600078e0242 */
[----:B------:R-:W1:Y:S02]  /*0a90*/  LDS.128 R56, [R69+0x10] ;  /* 0x0000100045387984 */ /* 0x000e640000000c00 */
[----:B------:R-:W-:Y:S02]  /*0aa0*/  IADD3 R68, PT, PT, R68, R73, RZ ;  /* 0x0000004944447210 */ /* 0x000fe40007ffe0ff */
[----:B------:R-:W2:Y:S04]  /*0ab0*/  LDS.128 R60, [R69+0x20] ;  /* 0x00002000453c7984 */ /* 0x000ea80000000c00 */
[----:B------:R-:W3:Y:S01]  /*0ac0*/  LDS.128 R64, [R69+0x30] ;  /* 0x0000300045407984 */ /* 0x000ee20000000c00 */
[----:B0-----:R-:W-:Y:S01]  /*0ad0*/  FMUL R79, R4, UR13 ;  /* 0x0000000d044f7c20 */ /* 0x001fe20008400000 */
[----:B------:R-:W-:Y:S01]  /*0ae0*/  FMUL R4, R5, UR13 ;  /* 0x0000000d05047c20 */ /* 0x000fe20008400000 */
[----:B------:R-:W-:Y:S01]  /*0af0*/  FMUL R5, R6, UR13 ;  /* 0x0000000d06057c20 */ /* 0x000fe20008400000 */
[----:B------:R-:W-:Y:S01]  /*0b00*/  FMUL R6, R7, UR13 ;  /* 0x0000000d07067c20 */ /* 0x000fe20008400000 */
[----:B-1----:R-:W-:Y:S01]  /*0b10*/  FMUL R75, R56, UR13 ;  /* 0x0000000d384b7c20 */ /* 0x002fe20008400000 */
[----:B------:R-:W-:Y:S01]  /*0b20*/  FMUL R74, R57, UR13 ;  /* 0x0000000d394a7c20 */ /* 0x000fe20008400000 */
[----:B------:R-:W-:Y:S01]  /*0b30*/  FMNMX3 R7, R79, -50000, R4, !PT ;  /* 0xc74350004f077876 */ /* 0x000fe20007800004 */
[----:B------:R-:W-:Y:S01]  /*0b40*/  FMUL R73, R58, UR13 ;  /* 0x0000000d3a497c20 */ /* 0x000fe20008400000 */
[----:B------:R-:W-:Y:S01]  /*0b50*/  FMUL R58, R59, UR13 ;  /* 0x0000000d3b3a7c20 */ /* 0x000fe20008400000 */
[----:B--2---:R-:W-:Y:S01]  /*0b60*/  FMUL R60, R60, UR13 ;  /* 0x0000000d3c3c7c20 */ /* 0x004fe20008400000 */
[----:B------:R-:W-:Y:S01]  /*0b70*/  FMNMX3 R7, R7, R5, R6, !PT ;  /* 0x0000000507077276 */ /* 0x000fe20007800006 */
[----:B------:R-:W-:Y:S01]  /*0b80*/  FMUL R61, R61, UR13 ;  /* 0x0000000d3d3d7c20 */ /* 0x000fe20008400000 */
[----:B------:R-:W-:Y:S01]  /*0b90*/  FMUL R62, R62, UR13 ;  /* 0x0000000d3e3e7c20 */ /* 0x000fe20008400000 */
[----:B------:R-:W-:Y:S01]  /*0ba0*/  FMUL R63, R63, UR13 ;  /* 0x0000000d3f3f7c20 */ /* 0x000fe20008400000 */
[----:B------:R-:W-:Y:S01]  /*0bb0*/  FMNMX3 R7, R7, R75, R74, !PT ;  /* 0x0000004b07077276 */ /* 0x000fe2000780004a */
[----:B---3--:R-:W-:Y:S01]  /*0bc0*/  FMUL R64, R64, UR13 ;  /* 0x0000000d40407c20 */ /* 0x008fe20008400000 */
[----:B------:R-:W-:Y:S01]  /*0bd0*/  FMUL R78, R65, UR13 ;  /* 0x0000000d414e7c20 */ /* 0x000fe20008400000 */
[----:B------:R-:W-:Y:S01]  /*0be0*/  FMUL R77, R66, UR13 ;  /* 0x0000000d424d7c20 */ /* 0x000fe20008400000 */
[----:B------:R-:W-:Y:S01]  /*0bf0*/  FMNMX3 R7, R7, R73, R58, !PT ;  /* 0x0000004907077276 */ /* 0x000fe2000780003a */
[----:B------:R-:W-:Y:S01]  /*0c00*/  FMUL R76, R67, UR13 ;  /* 0x0000000d434c7c20 */ /* 0x000fe20008400000 */
[----:B------:R-:W-:-:S02]  /*0c10*/  MOV R67, 0x3bbb989d ;  /* 0x3bbb989d00437802 */ /* 0x000fc40000000f00 */
[----:B------:R-:W-:Y:S02]  /*0c20*/  FMNMX3 R7, R7, R60, R61, !PT ;  /* 0x0000003c07077276 */ /* 0x000fe4000780003d */
[----:B------:R-:W-:Y:S02]  /*0c30*/  MOV R66, 0x437c0000 ;  /* 0x437c000000427802 */ /* 0x000fe40000000f00 */
[----:B------:R-:W-:-:S04]  /*0c40*/  FMNMX3 R7, R7, R62, R63, !PT ;  /* 0x0000003e07077276 */ /* 0x000fc8000780003f */
[----:B------:R-:W-:-:S04]  /*0c50*/  FMNMX3 R7, R7, R64, R78, !PT ;  /* 0x0000004007077276 */ /* 0x000fc8000780004e */
[----:B------:R-:W-:-:S04]  /*0c60*/  FMNMX3 R7, R7, R77, R76, !PT ;  /* 0x0000004d07077276 */ /* 0x000fc8000780004c */
[----:B------:R-:W-:-:S05]  /*0c70*/  FMNMX R65, R72, R7, !PT ;  /* 0x0000000748417209 */ /* 0x000fca0007800000 */
[--C-:B------:R-:W-:Y:S01]  /*0c80*/  FADD R56, R79, -R65.reuse ;  /* 0x800000414f387221 */ /* 0x100fe20000000000 */
[--C-:B------:R-:W-:Y:S01]  /*0c90*/  FADD R80, R4, -R65.reuse ;  /* 0x8000004104507221 */ /* 0x100fe20000000000 */
[--C-:B------:R-:W-:Y:S01]  /*0ca0*/  FADD R74, R74, -R65.reuse ;  /* 0x800000414a4a7221 */ /* 0x100fe20000000000 */
[--C-:B------:R-:W-:Y:S01]  /*0cb0*/  FADD R58, R58, -R65.reuse ;  /* 0x800000413a3a7221 */ /* 0x100fe20000000000 */
[----:B------:R-:W-:Y:S01]  /*0cc0*/  FFMA.SAT R7, R56, R67, 0.5 ;  /* 0x3f00000038077423 */ /* 0x000fe20000002043 */
[--C-:B------:R-:W-:Y:S01]  /*0cd0*/  FADD R62, R62, -R65.reuse ;  /* 0x800000413e3e7221 */ /* 0x100fe20000000000 */
[--C-:B------:R-:W-:Y:S01]  /*0ce0*/  FADD R64, R64, -R65.reuse ;  /* 0x8000004140407221 */ /* 0x100fe20000000000 */
[--C-:B------:R-:W-:Y:S01]  /*0cf0*/  FADD R78, R78, -R65.reuse ;  /* 0x800000414e4e7221 */ /* 0x100fe20000000000 */
[----:B------:R-:W-:Y:S01]  /*0d00*/  FFMA.RM R7, R7, R66, 12582913 ;  /* 0x4b40000107077423 */ /* 0x000fe20000004042 */
[--C-:B------:R-:W-:Y:S01]  /*0d10*/  FADD R72, R72, -R65.reuse ;  /* 0x8000004148487221 */ /* 0x100fe20000000000 */
[----:B------:R-:W-:-:S02]  /*0d20*/  FADD R76, R76, -R65 ;  /* 0x800000414c4c7221 */ /* 0x000fc40000000000 */
[C---:B------:R-:W-:Y:S01]  /*0d30*/  FADD R57, R7.reuse, -12583039 ;  /* 0xcb40007f07397421 */ /* 0x040fe20000000000 */
[----:B------:R-:W-:-:S03]  /*0d40*/  SHF.L.U32 R7, R7, 0x17, RZ ;  /* 0x0000001707077819 */ /* 0x000fc600000006ff */
[----:B------:R-:W-:-:S04]  /*0d50*/  FFMA R57, R56, 1.4426950216293334961, -R57 ;  /* 0x3fb8aa3b38397823 */ /* 0x000fc80000000839 */
[----:B------:R-:W-:-:S04]  /*0d60*/  FFMA R57, R56, 1.925963033500011079e-08, R57 ;  /* 0x32a5706038397823 */ /* 0x000fc80000000039 */
[----:B------:R-:W0:Y:S02]  /*0d70*/  MUFU.EX2 R56, R57 ;  /* 0x0000003900387308 */ /* 0x000e240000000800 */
[----:B0-----:R-:W-:Y:S01]  /*0d80*/  FMUL R4, R7, R56 ;  /* 0x0000003807047220 */ /* 0x001fe20000400000 */
[----:B------:R-:W-:-:S04]  /*0d90*/  FFMA.SAT R7, R80, R67, 0.5 ;  /* 0x3f00000050077423 */ /* 0x000fc80000002043 */
[----:B------:R-:W-:-:S04]  /*0da0*/  FFMA.RM R7, R7, R66, 12582913 ;  /* 0x4b40000107077423 */ /* 0x000fc80000004042 */
[C---:B------:R-:W-:Y:S01]  /*0db0*/  FADD R59, R7.reuse, -12583039 ;  /* 0xcb40007f073b7421 */ /* 0x040fe20000000000 */
[----:B------:R-:W-:-:S03]  /*0dc0*/  SHF.L.U32 R7, R7, 0x17, RZ ;  /* 0x0000001707077819 */ /* 0x000fc600000006ff */
[----:B------:R-:W-:-:S04]  /*0dd0*/  FFMA R59, R80, 1.4426950216293334961, -R59 ;  /* 0x3fb8aa3b503b7823 */ /* 0x000fc8000000083b */
[----:B------:R-:W-:Y:S01]  /*0de0*/  FFMA R59, R80, 1.925963033500011079e-08, R59 ;  /* 0x32a57060503b7823 */ /* 0x000fe2000000003b */
[----:B------:R-:W-:-:S03]  /*0df0*/  FADD R80, R5, -R65 ;  /* 0x8000004105507221 */ /* 0x000fc60000000000 */
        /* <DEDUP_REMOVED lines=8> */
[----:B------:R-:W-:-:S05]  /*0e80*/  FADD R80, R6, -R65 ;  /* 0x8000004106507221 */ /* 0x000fca0000000000 */
[----:B------:R-:W0:Y:S02]  /*0e90*/  MUFU.EX2 R56, R56 ;  /* 0x0000003800387308 */ /* 0x000e240000000800 */
[----:B0-----:R-:W-:Y:S01]  /*0ea0*/  FMUL R6, R7, R56 ;  /* 0x0000003807067220 */ /* 0x001fe20000400000 */
[----:B------:R-:W-:Y:S01]  /*0eb0*/  FFMA.SAT R7, R80, R67, 0.5 ;  /* 0x3f00000050077423 */ /* 0x000fe20000002043 */
[----:B------:R-:W-:-:S03]  /*0ec0*/  FADD R56, RZ, R4 ;  /* 0x00000004ff387221 */ /* 0x000fc60000000000 */
[----:B------:R-:W-:-:S04]  /*0ed0*/  FFMA.RM R7, R7, R66, 12582913 ;  /* 0x4b40000107077423 */ /* 0x000fc80000004042 */
[C---:B------:R-:W-:Y:S01]  /*0ee0*/  FADD R57, R7.reuse, -12583039 ;  /* 0xcb40007f07397421 */ /* 0x040fe20000000000 */
[----:B------:R-:W-:-:S03]  /*0ef0*/  SHF.L.U32 R7, R7, 0x17, RZ ;  /* 0x0000001707077819 */ /* 0x000fc600000006ff */
[----:B------:R-:W-:-:S04]  /*0f00*/  FFMA R57, R80, 1.4426950216293334961, -R57 ;  /* 0x3fb8aa3b50397823 */ /* 0x000fc80000000839 */
[----:B------:R-:W-:Y:S01]  /*0f10*/  FFMA R79, R80, 1.925963033500011079e-08, R57 ;  /* 0x32a57060504f7823 */ /* 0x000fe20000000039 */
[----:B------:R-:W-:Y:S01]  /*0f20*/  FADD R57, R56, R5 ;  /* 0x0000000538397221 */ /* 0x000fe20000000000 */
[----:B------:R-:W-:Y:S02]  /*0f30*/  F2FP.F16.F32.PACK_AB R56, R5, R4 ;  /* 0x000000040538723e */ /* 0x000fe400000000ff */
[----:B------:R-:W0:Y:S01]  /*0f40*/  MUFU.EX2 R80, R79 ;  /* 0x0000004f00507308 */ /* 0x000e220000000800 */
[----:B------:R-:W-:Y:S01]  /*0f50*/  FADD R82, R57, R6 ;  /* 0x0000000639527221 */ /* 0x000fe20000000000 */
[----:B0-----:R-:W-:Y:S01]  /*0f60*/  FMUL R7, R7, R80 ;  /* 0x0000005007077220 */ /* 0x001fe20000400000 */
[----:B------:R-:W-:-:S03]  /*0f70*/  FADD R80, R75, -R65 ;  /* 0x800000414b507221 */ /* 0x000fc60000000000 */
[----:B------:R-:W-:Y:S01]  /*0f80*/  FADD R59, R82, R7 ;  /* 0x00000007523b7221 */ /* 0x000fe20000000000 */
[----:B------:R0:W-:Y:S01]  /*0f90*/  STS.128 [R69], R4 ;  /* 0x0000000445007388 */ /* 0x0001e20000000c00 */
[----:B------:R-:W-:Y:S01]  /*0fa0*/  F2FP.F16.F32.PACK_AB R57, R7, R6 ;  /* 0x000000060739723e */ /* 0x000fe200000000ff */
[----:B------:R-:W-:Y:S01]  /*0fb0*/  FFMA.SAT R75, R80, R67, 0.5 ;  /* 0x3f000000504b7423 */ /* 0x000fe20000002043 */
[----:B------:R-:W-:-:S03]  /*0fc0*/  FADD R82, R60, -R65 ;  /* 0x800000413c527221 */ /* 0x000fc60000000000 */
[----:B------:R-:W-:-:S04]  /*0fd0*/  FFMA.RM R75, R75, R66, 12582913 ;  /* 0x4b4000014b4b7423 */ /* 0x000fc80000004042 */
[----:B------:R-:W-:-:S04]  /*0fe0*/  FADD R79, R75, -12583039 ;  /* 0xcb40007f4b4f7421 */ /* 0x000fc80000000000 */
[----:B------:R-:W-:Y:S01]  /*0ff0*/  FFMA R79, R80, 1.4426950216293334961, -R79 ;  /* 0x3fb8aa3b504f7823 */ /* 0x000fe2000000084f */
[----:B0-----:R-:W-:Y:S01]  /*1000*/  FFMA.SAT R5, R74, R67, 0.5 ;  /* 0x3f0000004a057423 */ /* 0x001fe20000002043 */
[----:B------:R-:W-:Y:S01]  /*1010*/  FADD R6, R73, -R65 ;  /* 0x8000004149067221 */ /* 0x000fe20000000000 */
[----:B------:R-:W-:Y:S01]  /*1020*/  SHF.L.U32 R4, R75, 0x17, RZ ;  /* 0x000000174b047819 */ /* 0x000fe200000006ff */
[----:B------:R-:W-:Y:S01]  /*1030*/  FFMA R79, R80, 1.925963033500011079e-08, R79 ;  /* 0x32a57060504f7823 */ /* 0x000fe2000000004f */
[----:B------:R-:W-:Y:S01]  /*1040*/  FFMA.RM R5, R5, R66, 12582913 ;  /* 0x4b40000105057423 */ /* 0x000fe20000004042 */
[----:B------:R-:W-:-:S03]  /*1050*/  FADD R80, R61, -R65 ;  /* 0x800000413d507221 */ /* 0x000fc60000000000 */
[C---:B------:R-:W-:Y:S01]  /*1060*/  FADD R7, R5.reuse, -12583039 ;  /* 0xcb40007f05077421 */ /* 0x040fe20000000000 */
[----:B------:R-:W0:Y:S01]  /*1070*/  MUFU.EX2 R79, R79 ;  /* 0x0000004f004f7308 */ /* 0x000e220000000800 */
[----:B------:R-:W-:Y:S02]  /*1080*/  SHF.L.U32 R5, R5, 0x17, RZ ;  /* 0x0000001705057819 */ /* 0x000fe400000006ff */
[----:B------:R-:W-:-:S04]  /*1090*/  FFMA R7, R74, 1.4426950216293334961, -R7 ;  /* 0x3fb8aa3b4a077823 */ /* 0x000fc80000000807 */
[----:B------:R-:W-:Y:S01]  /*10a0*/  FFMA R74, R74, 1.925963033500011079e-08, R7 ;  /* 0x32a570604a4a7823 */ /* 0x000fe20000000007 */
[----:B------:R-:W-:-:S04]  /*10b0*/  FFMA.SAT R7, R6, R67, 0.5 ;  /* 0x3f00000006077423 */ /* 0x000fc80000002043 */
[----:B------:R-:W-:Y:S01]  /*10c0*/  FFMA.RM R7, R7, R66, 12582913 ;  /* 0x4b40000107077423 */ /* 0x000fe20000004042 */
[----:B------:R-:W1:Y:S03]  /*10d0*/  MUFU.EX2 R74, R74 ;  /* 0x0000004a004a7308 */ /* 0x000e660000000800 */
[----:B------:R-:W-:Y:S01]  /*10e0*/  FADD R73, R7, -12583039 ;  /* 0xcb40007f07497421 */ /* 0x000fe20000000000 */
[----:B0-----:R-:W-:-:S03]  /*10f0*/  FMUL R4, R4, R79 ;  /* 0x0000004f04047220 */ /* 0x001fc60000400000 */
[----:B------:R-:W-:-:S04]  /*1100*/  FFMA R73, R6, 1.4426950216293334961, -R73 ;  /* 0x3fb8aa3b06497823 */ /* 0x000fc80000000849 */
[----:B------:R-:W-:Y:S01]  /*1110*/  FFMA R73, R6, 1.925963033500011079e-08, R73 ;  /* 0x32a5706006497823 */ /* 0x000fe20000000049 */
[----:B------:R-:W-:Y:S01]  /*1120*/  SHF.L.U32 R6, R7, 0x17, RZ ;  /* 0x0000001707067819 */ /* 0x000fe200000006ff */
[----:B------:R-:W-:-:S04]  /*1130*/  FFMA.SAT R7, R58, R67, 0.5 ;  /* 0x3f0000003a077423 */ /* 0x000fc80000002043 */
[----:B------:R-:W-:Y:S01]  /*1140*/  FFMA.RM R7, R7, R66, 12582913 ;  /* 0x4b40000107077423 */ /* 0x000fe20000004042 */
[----:B------:R-:W0:Y:S01]  /*1150*/  MUFU.EX2 R73, R73 ;  /* 0x0000004900497308 */ /* 0x000e220000000800 */
[----:B-1----:R-:W-:Y:S02]  /*1160*/  FMUL R5, R5, R74 ;  /* 0x0000004a05057220 */ /* 0x002fe40000400000 */
[C---:B------:R-:W-:Y:S01]  /*1170*/  FADD R75, R7.reuse, -12583039 ;  /* 0xcb40007f074b7421 */ /* 0x040fe20000000000 */
[----:B------:R-:W-:-:S03]  /*1180*/  SHF.L.U32 R7, R7, 0x17, RZ ;  /* 0x0000001707077819 */ /* 0x000fc600000006ff */
[----:B------:R-:W-:-:S04]  /*1190*/  FFMA R75, R58, 1.4426950216293334961, -R75 ;  /* 0x3fb8aa3b3a4b7823 */ /* 0x000fc8000000084b */
[----:B------:R-:W-:-:S04]  /*11a0*/  FFMA R75, R58, 1.925963033500011079e-08, R75 ;  /* 0x32a570603a4b7823 */ /* 0x000fc8000000004b */
[----:B------:R-:W1:Y:S01]  /*11b0*/  MUFU.EX2 R58, R75 ;  /* 0x0000004b003a7308 */ /* 0x000e620000000800 */
[----:B0-----:R-:W-:Y:S01]  /*11c0*/  FMUL R6, R6, R73 ;  /* 0x0000004906067220 */ /* 0x001fe20000400000 */
[----:B------:R-:W-:-:S04]  /*11d0*/  FFMA.SAT R73, R82, R67, 0.5 ;  /* 0x3f00000052497423 */ /* 0x000fc80000002043 */
[----:B------:R-:W-:-:S04]  /*11e0*/  FFMA.RM R60, R73, R66, 12582913 ;  /* 0x4b400001493c7423 */ /* 0x000fc80000004042 */
[----:B------:R-:W-:-:S04]  /*11f0*/  FADD R73, R60, -12583039 ;  /* 0xcb40007f3c497421 */ /* 0x000fc80000000000 */
[C---:B------:R-:W-:Y:S01]  /*1200*/  FFMA R73, R82.reuse, 1.4426950216293334961, -R73 ;  /* 0x3fb8aa3b52497823 */ /* 0x040fe20000000849 */
[----:B-1----:R-:W-:Y:S01]  /*1210*/  FMUL R7, R7, R58 ;  /* 0x0000003a07077220 */ /* 0x002fe20000400000 */
[----:B------:R-:W-:Y:S02]  /*1220*/  FADD R58, R59, R4 ;  /* 0x000000043b3a7221 */ /* 0x000fe40000000000 */
[----:B------:R-:W-:Y:S02]  /*1230*/  FFMA R73, R82, 1.925963033500011079e-08, R73 ;  /* 0x32a5706052497823 */ /* 0x000fe40000000049 */
[----:B------:R-:W-:Y:S01]  /*1240*/  FADD R59, R58, R5 ;  /* 0x000000053a3b7221 */ /* 0x000fe20000000000 */
[----:B------:R0:W-:Y:S01]  /*1250*/  STS.128 [R69+0x10], R4 ;  /* 0x0000100445007388 */ /* 0x0001e20000000c00 */
[----:B------:R-:W-:Y:S02]  /*1260*/  F2FP.F16.F32.PACK_AB R58, R5, R4 ;  /* 0x00000004053a723e */ /* 0x000fe400000000ff */
[----:B------:R-:W-:Y:S01]  /*1270*/  FADD R74, R59, R6 ;  /* 0x000000063b4a7221 */ /* 0x000fe20000000000 */
[----:B------:R-:W-:-:S05]  /*1280*/  F2FP.F16.F32.PACK_AB R59, R7, R6 ;  /* 0x00000006073b723e */ /* 0x000fca00000000ff */
[----:B------:R1:W-:Y:S01]  /*1290*/  STS.128 [R68+0x5000], R56 ;  /* 0x0050003844007388 */ /* 0x0003e20000000c00 */
[-C--:B0-----:R-:W-:Y:S01]  /*12a0*/  FFMA.SAT R5, R80, R67.reuse, 0.5 ;  /* 0x3f00000050057423 */ /* 0x081fe20000002043 */
[----:B------:R-:W-:Y:S01]  /*12b0*/  FADD R4, R63, -R65 ;  /* 0x800000413f047221 */ /* 0x000fe20000000000 */
[----:B------:R-:W-:Y:S02]  /*12c0*/  SHF.L.U32 R63, R60, 0x17, RZ ;  /* 0x000000173c3f7819 */ /* 0x000fe400000006ff */
[----:B------:R-:W-:Y:S01]  /*12d0*/  FFMA.RM R5, R5, R66, 12582913 ;  /* 0x4b40000105057423 */ /* 0x000fe20000004042 */
[----:B-1----:R-:W-:-:S03]  /*12e0*/  FFMA.SAT R59, R62, R67, 0.5 ;  /* 0x3f0000003e3b7423 */ /* 0x002fc60000002043 */
[C---:B------:R-:W-:Y:S01]  /*12f0*/  FADD R57, R5.reuse, -12583039 ;  /* 0xcb40007f05397421 */ /* 0x040fe20000000000 */
[----:B------:R-:W-:Y:S01]  /*1300*/  SHF.L.U32 R5, R5, 0x17, RZ ;  /* 0x0000001705057819 */ /* 0x000fe200000006ff */
[----:B------:R-:W-:Y:S01]  /*1310*/  FFMA.RM R6, R59, R66, 12582913 ;  /* 0x4b4000013b067423 */ /* 0x000fe20000004042 */
[----:B------:R-:W-:Y:S01]  /*1320*/  FFMA.SAT R59, R4, R67, 0.5 ;  /* 0x3f000000043b7423 */ /* 0x000fe20000002043 */
[----:B------:R-:W-:-:S03]  /*1330*/  FFMA R57, R80, 1.4426950216293334961, -R57 ;  /* 0x3fb8aa3b50397823 */ /* 0x000fc60000000839 */
[----:B------:R-:W-:Y:S01]  /*1340*/  FFMA.RM R56, R59, R66, 12582913 ;  /* 0x4b4000013b387423 */ /* 0x000fe20000004042 */
[----:B------:R-:W-:Y:S01]  /*1350*/  FFMA R58, R80, 1.925963033500011079e-08, R57 ;  /* 0x32a57060503a7823 */ /* 0x000fe20000000039 */
[----:B------:R-:W-:Y:S01]  /*1360*/  FADD R57, R6, -12583039 ;  /* 0xcb40007f06397421 */ /* 0x000fe20000000000 */
[----:B------:R-:W-:Y:S01]  /*1370*/  FADD R59, R74, R7 ;  /* 0x000000074a3b7221 */ /* 0x000fe20000000000 */
[----:B------:R-:W-:Y:S01]  /*1380*/  FADD R7, R56, -12583039 ;  /* 0xcb40007f38077421 */ /* 0x000fe20000000000 */
[----:B------:R-:W-:Y:S01]  /*1390*/  SHF.L.U32 R6, R6, 0x17, RZ ;  /* 0x0000001706067819 */ /* 0x000fe200000006ff */
[----:B------:R-:W-:Y:S01]  /*13a0*/  FFMA R57, R62, 1.4426950216293334961, -R57 ;  /* 0x3fb8aa3b3e397823 */ /* 0x000fe20000000839 */
[----:B------:R-:W0:Y:S01]  /*13b0*/  MUFU.EX2 R58, R58 ;  /* 0x0000003a003a7308 */ /* 0x000e220000000800 */
[----:B------:R-:W-:Y:S02]  /*13c0*/  FFMA R7, R4, 1.4426950216293334961, -R7 ;  /* 0x3fb8aa3b04077823 */ /* 0x000fe40000000807 */
[----:B------:R-:W-:-:S02]  /*13d0*/  FFMA R57, R62, 1.925963033500011079e-08, R57 ;  /* 0x32a570603e397823 */ /* 0x000fc40000000039 */
[----:B------:R-:W-:Y:S01]  /*13e0*/  FFMA R62, R4, 1.925963033500011079e-08, R7 ;  /* 0x32a57060043e7823 */ /* 0x000fe20000000007 */
[----:B------:R-:W-:Y:S02]  /*13f0*/  FFMA.SAT R7, R64, R67, 0.5 ;  /* 0x3f00000040077423 */ /* 0x000fe40000002043 */
[----:B------:R-:W1:Y:S02]  /*1400*/  MUFU.EX2 R4, R73 ;  /* 0x0000004900047308 */ /* 0x000e640000000800 */
[----:B------:R-:W-:-:S04]  /*1410*/  FFMA.RM R7, R7, R66, 12582913 ;  /* 0x4b40000107077423 */ /* 0x000fc80000004042 */
[----:B------:R-:W-:Y:S02]  /*1420*/  FADD R61, R7, -12583039 ;  /* 0xcb40007f073d7421 */ /* 0x000fe40000000000 */
[----:B------:R-:W2:Y:S01]  /*1430*/  MUFU.EX2 R57, R57 ;  /* 0x0000003900397308 */ /* 0x000ea20000000800 */
[----:B0-----:R-:W-:Y:S01]  /*1440*/  FMUL R5, R5, R58 ;  /* 0x0000003a05057220 */ /* 0x001fe20000400000 */
[----:B------:R-:W-:-:S04]  /*1450*/  FFMA R61, R64, 1.4426950216293334961, -R61 ;  /* 0x3fb8aa3b403d7823 */ /* 0x000fc8000000083d */
[----:B------:R-:W-:Y:S01]  /*1460*/  FFMA R61, R64, 1.925963033500011079e-08, R61 ;  /* 0x32a57060403d7823 */ /* 0x000fe2000000003d */
[----:B------:R-:W-:Y:S01]  /*1470*/  FADD R64, R77, -R65 ;  /* 0x800000414d407221 */ /* 0x000fe20000000000 */
[----:B------:R-:W0:Y:S01]  /*1480*/  MUFU.EX2 R62, R62 ;  /* 0x0000003e003e7308 */ /* 0x000e220000000800 */
[----:B-1----:R-:W-:Y:S01]  /*1490*/  FMUL R4, R63, R4 ;  /* 0x000000043f047220 */ /* 0x002fe20000400000 */
[----:B------:R-:W-:-:S04]  /*14a0*/  FFMA.SAT R63, R78, R67, 0.5 ;  /* 0x3f0000004e3f7423 */ /* 0x000fc80000002043 */
[----:B------:R-:W-:Y:S02]  /*14b0*/  FFMA.RM R63, R63, R66, 12582913 ;  /* 0x4b4000013f3f7423 */ /* 0x000fe40000004042 */
[----:B------:R-:W1:Y:S01]  /*14c0*/  MUFU.EX2 R61, R61 ;  /* 0x0000003d003d7308 */ /* 0x000e620000000800 */
[----:B--2---:R-:W-:Y:S01]  /*14d0*/  FMUL R6, R6, R57 ;  /* 0x0000003906067220 */ /* 0x004fe20000400000 */
[----:B------:R-:W-:Y:S01]  /*14e0*/  FADD R75, R63, -12583039 ;  /* 0xcb40007f3f4b7421 */ /* 0x000fe20000000000 */
[----:B------:R-:W-:Y:S02]  /*14f0*/  SHF.L.U32 R57, R56, 0x17, RZ ;  /* 0x0000001738397819 */ /* 0x000fe400000006ff */
[----:B------:R-:W-:Y:S01]  /*1500*/  SHF.L.U32 R56, R7, 0x17, RZ ;  /* 0x0000001707387819 */ /* 0x000fe200000006ff */
[----:B------:R-:W-:Y:S01]  /*1510*/  FFMA R73, R78, 1.4426950216293334961, -R75 ;  /* 0x3fb8aa3b4e497823 */ /* 0x000fe2000000084b */
[----:B------:R-:W-:Y:S01]  /*1520*/  FFMA.SAT R75, R64, R67, 0.5 ;  /* 0x3f000000404b7423 */ /* 0x000fe20000002043 */
[----:B------:R-:W-:Y:S01]  /*1530*/  SHF.L.U32 R74, R63, 0x17, RZ ;  /* 0x000000173f4a7819 */ /* 0x000fe200000006ff */
[----:B0-----:R-:W-:Y:S01]  /*1540*/  FMUL R7, R57, R62 ;  /* 0x0000003e39077220 */ /* 0x001fe20000400000 */
[----:B------:R-:W-:Y:S01]  /*1550*/  FFMA R73, R78, 1.925963033500011079e-08, R73 ;  /* 0x32a570604e497823 */ /* 0x000fe20000000049 */
[----:B------:R-:W-:-:S03]  /*1560*/  FFMA.RM R60, R75, R66, 12582913 ;  /* 0x4b4000014b3c7423 */ /* 0x000fc60000004042 */
[----:B------:R0:W-:Y:S01]  /*1570*/  STS.128 [R69+0x20], R4 ;  /* 0x0000200445007388 */ /* 0x0001e20000000c00 */
[----:B------:R-:W-:Y:S01]  /*1580*/  FADD R75, R60, -12583039 ;  /* 0xcb40007f3c4b7421 */ /* 0x000fe20000000000 */
[----:B------:R-:W2:Y:S01]  /*1590*/  MUFU.EX2 R73, R73 ;  /* 0x0000004900497308 */ /* 0x000ea20000000800 */
[----:B-1----:R-:W-:Y:S01]  /*15a0*/  FMUL R56, R56, R61 ;  /* 0x0000003d38387220 */ /* 0x002fe20000400000 */
[----:B------:R-:W-:Y:S01]  /*15b0*/  SHF.L.U32 R61, R60, 0x17, RZ ;  /* 0x000000173c3d7819 */ /* 0x000fe200000006ff */
[----:B------:R-:W-:Y:S01]  /*15c0*/  FFMA R75, R64, 1.4426950216293334961, -R75 ;  /* 0x3fb8aa3b404b7823 */ /* 0x000fe2000000084b */
[----:B------:R-:W-:-:S03]  /*15d0*/  FADD R60, R59, R4 ;  /* 0x000000043b3c7221 */ /* 0x000fc60000000000 */
[----:B------:R-:W-:Y:S01]  /*15e0*/  FFMA R58, R64, 1.925963033500011079e-08, R75 ;  /* 0x32a57060403a7823 */ /* 0x000fe2000000004b */
[-C--:B------:R-:W-:Y:S01]  /*15f0*/  FFMA.SAT R75, R72, R67.reuse, 0.5 ;  /* 0x3f000000484b7423 */ /* 0x080fe20000002043 */
[----:B------:R-:W-:-:S03]  /*1600*/  FFMA.SAT R67, R76, R67, 0.5 ;  /* 0x3f0000004c437423 */ /* 0x000fc60000002043 */
[-C--:B------:R-:W-:Y:S01]  /*1610*/  FFMA.RM R64, R75, R66.reuse, 12582913 ;  /* 0x4b4000014b407423 */ /* 0x080fe20000004042 */
[----:B------:R-:W-:Y:S01]  /*1620*/  FFMA.RM R66, R67, R66, 12582913 ;  /* 0x4b40000143427423 */ /* 0x000fe20000004042 */
[----:B------:R-:W1:Y:S03]  /*1630*/  MUFU.EX2 R58, R58 ;  /* 0x0000003a003a7308 */ /* 0x000e660000000800 */
[C---:B------:R-:W-:Y:S01]  /*1640*/  FADD R67, R66.reuse, -12583039 ;  /* 0xcb40007f42437421 */ /* 0x040fe20000000000 */
[----:B------:R-:W-:Y:S01]  /*1650*/  SHF.L.U32 R63, R66, 0x17, RZ ;  /* 0x00000017423f7819 */ /* 0x000fe200000006ff */
[----:B--2---:R-:W-:Y:S02]  /*1660*/  FMUL R57, R74, R73 ;  /* 0x000000494a397220 */ /* 0x004fe40000400000 */
[----:B------:R-:W-:-:S03]  /*1670*/  FFMA R67, R76, 1.4426950216293334961, -R67 ;  /* 0x3fb8aa3b4c437823 */ /* 0x000fc60000000843 */
[----:B------:R-:W-:Y:S01]  /*1680*/  F2FP.F16.F32.PACK_AB R62, R57, R56 ;  /* 0x00000038393e723e */ /* 0x000fe200000000ff */
[----:B------:R-:W-:Y:S01]  /*1690*/  FFMA R76, R76, 1.925963033500011079e-08, R67 ;  /* 0x32a570604c4c7823 */ /* 0x000fe20000000043 */
[C---:B------:R-:W-:Y:S01]  /*16a0*/  FADD R67, R64.reuse, -12583039 ;  /* 0xcb40007f40437421 */ /* 0x040fe20000000000 */
[----:B------:R-:W-:-:S03]  /*16b0*/  SHF.L.U32 R64, R64, 0x17, RZ ;  /* 0x0000001740407819 */ /* 0x000fc600000006ff */
[----:B------:R-:W-:Y:S01]  /*16c0*/  FFMA R67, R72, 1.4426950216293334961, -R67 ;  /* 0x3fb8aa3b48437823 */ /* 0x000fe20000000843 */
[----:B------:R-:W2:Y:S01]  /*16d0*/  MUFU.EX2 R76, R76 ;  /* 0x0000004c004c7308 */ /* 0x000ea20000000800 */
[----:B-1----:R-:W-:Y:S01]  /*16e0*/  FMUL R58, R61, R58 ;  /* 0x0000003a3d3a7220 */ /* 0x002fe20000400000 */
[----:B------:R-:W-:Y:S01]  /*16f0*/  FADD R61, R60, R5 ;  /* 0x000000053c3d7221 */ /* 0x000fe20000000000 */
[----:B------:R-:W-:Y:S01]  /*1700*/  FFMA R72, R72, 1.925963033500011079e-08, R67 ;  /* 0x32a5706048487823 */ /* 0x000fe20000000043 */
[----:B------:R-:W-:Y:S02]  /*1710*/  F2FP.F16.F32.PACK_AB R60, R5, R4 ;  /* 0x00000004053c723e */ /* 0x000fe400000000ff */
[----:B------:R-:W-:Y:S01]  /*1720*/  FADD R66, R61, R6 ;  /* 0x000000063d427221 */ /* 0x000fe20000000000 */
[----:B------:R-:W-:Y:S01]  /*1730*/  F2FP.F16.F32.PACK_AB R61, R7, R6 ;  /* 0x00000006073d723e */ /* 0x000fe200000000ff */
[----:B------:R1:W3:Y:S02]  /*1740*/  MUFU.EX2 R67, R72 ;  /* 0x0000004800437308 */ /* 0x0002e40000000800 */
[----:B------:R-:W-:-:S04]  /*1750*/  FADD R73, R66, R7 ;  /* 0x0000000742497221 */ /* 0x000fc80000000000 */
[----:B------:R-:W-:Y:S01]  /*1760*/  FADD R66, R73, R56 ;  /* 0x0000003849427221 */ /* 0x000fe20000000000 */
[----:B--2---:R-:W-:-:S03]  /*1770*/  FMUL R59, R63, R76 ;  /* 0x0000004c3f3b7220 */ /* 0x004fc60000400000 */
[----:B0-----:R-:W-:Y:S01]  /*1780*/  FADD R5, R66, R57 ;  /* 0x0000003942057221 */ /* 0x001fe20000000000 */
[----:B-1----:R-:W-:Y:S02]  /*1790*/  MOV R72, R65 ;  /* 0x0000004100487202 */ /* 0x002fe40000000f00 */
[----:B------:R-:W-:Y:S01]  /*17a0*/  F2FP.F16.F32.PACK_AB R63, R59, R58 ;  /* 0x0000003a3b3f723e */ /* 0x000fe200000000ff */
[----:B------:R1:W-:Y:S01]  /*17b0*/  STS.128 [R69+0x30], R56 ;  /* 0x0000303845007388 */ /* 0x0003e20000000c00 */
[----:B------:R-:W-:Y:S01]  /*17c0*/  FADD R4, R5, R58 ;  /* 0x0000003a05047221 */ /* 0x000fe20000000000 */
[----:B---3--:R-:W-:Y:S02]  /*17d0*/  FMUL R78, R64, R67 ;  /* 0x00000043404e7220 */ /* 0x008fe40000400000 */
[----:B------:R1:W-:Y:S01]  /*17e0*/  STS.128 [R68+0x5010], R60 ;  /* 0x0050103c44007388 */ /* 0x0003e20000000c00 */
[----:B------:R-:W-:-:S04]  /*17f0*/  FADD R4, R4, R59 ;  /* 0x0000003b04047221 */ /* 0x000fc80000000000 */
[----:B------:R-:W-:-:S07]  /*1800*/  FFMA R71, R71, R78, R4 ;  /* 0x0000004e47477223 */ /* 0x000fce0000000004 */
.L_x_1:
[----:B------:R-:W-:Y:S05]  /*1810*/  BSYNC.RECONVERGENT B0 ;  /* 0x0000000000007941 */ /* 0x000fea0003800200 */
.L_x_0:
[----:B------:R-:W1:Y:S01]  /*1820*/  S2R R73, SR_TID.X ;  /* 0x0000000000497919 */ /* 0x000e620000002100 */
[----:B------:R-:W2:Y:S01]  /*1830*/  S2UR UR9, SR_CgaCtaId ;  /* 0x00000000000979c3 */ /* 0x000ea20000008800 */
[----:B------:R-:W-:Y:S01]  /*1840*/  UMOV UR8, 0x400 ;  /* 0x0000040000087882 */ /* 0x000fe20000000000 */
[----:B------:R-:W-:Y:S01]  /*1850*/  NOP ;  /* 0x0000000000007918 */ /* 0x000fe20000000000 */
[----:B------:R-:W3:Y:S01]  /*1860*/  S2R R4, SR_LANEID ;  /* 0x0000000000047919 */ /* 0x000ee20000000000 */
[----:B------:R-:W-:Y:S01]  /*1870*/  BSSY.RECONVERGENT B0, `(.L_x_2) ;  /* 0x0000085000007945 */ /* 0x000fe20003800200 */
[----:B--2---:R-:W-:Y:S01]  /*1880*/  ULEA UR8, UR9, UR8, 0x18 ;  /* 0x0000000809087291 */ /* 0x004fe2000f8ec0ff */
[----:B-1----:R-:W-:Y:S02]  /*1890*/  SHF.R.U32.HI R68, RZ, 0x5, R73 ;  /* 0x00000005ff447819 */ /* 0x002fe40000011649 */
[----:B------:R-:W-:-:S03]  /*18a0*/  LOP3.LUT R69, R73, 0x1f, RZ, 0xc0, !PT ;  /* 0x0000001f49457812 */ /* 0x000fc600078ec0ff */
[----:B------:R-:W-:Y:S02]  /*18b0*/  LEA R5, R68, UR8, 0xa ;  /* 0x0000000844057c11 */ /* 0x000fe4000f8e50ff */
[----:B------:R-:W-:-:S03]  /*18c0*/  ISETP.GT.U32.AND P0, PT, R69, 0xf, PT ;  /* 0x0000000f4500780c */ /* 0x000fc60003f04070 */
[----:B------:R-:W-:Y:S01]  /*18d0*/  IMAD R68, R68, 0xc00, R5 ;  /* 0x00000c0044447824 */ /* 0x000fe200078e0205 */
[----:B---3--:R-:W-:Y:S02]  /*18e0*/  SHF.R.U32.HI R6, RZ, 0x2, R4 ;  /* 0x00000002ff067819 */ /* 0x008fe40000011604 */
[----:B------:R-:W-:Y:S02]  /*18f0*/  LOP3.LUT R7, R4, 0x3, RZ, 0xc0, !PT ;  /* 0x0000000304077812 */ /* 0x000fe400078ec0ff */
[----:B------:R-:W-:Y:S02]  /*1900*/  IADD3 R74, PT, PT, R68, 0x1000, RZ ;  /* 0x00001000444a7810 */ /* 0x000fe40007ffe0ff */
[----:B------:R-:W-:Y:S02]  /*1910*/  LEA R7, R6, R7, 0x5 ;  /* 0x0000000706077211 */ /* 0x000fe400078e28ff */
[C---:B------:R-:W-:Y:S02]  /*1920*/  IADD3 R4, PT, PT, R68.reuse, 0x1040, RZ ;  /* 0x0000104044047810 */ /* 0x040fe40007ffe0ff */
[----:B------:R-:W-:-:S02]  /*1930*/  IADD3 R76, PT, PT, R68, 0x1080, RZ ;  /* 0x00001080444c7810 */ /* 0x000fc40007ffe0ff */
[----:B------:R-:W-:Y:S02]  /*1940*/  IADD3 R6, PT, PT, R68, 0x10c0, RZ ;  /* 0x000010c044067810 */ /* 0x000fe40007ffe0ff */
[C---:B------:R-:W-:Y:S02]  /*1950*/  LEA R74, R7.reuse, R74, 0x3 ;  /* 0x0000004a074a7211 */ /* 0x040fe400078e18ff */
[C---:B------:R-:W-:Y:S02]  /*1960*/  LEA R75, R7.reuse, R4, 0x3 ;  /* 0x00000004074b7211 */ /* 0x040fe400078e18ff */
[C---:B------:R-:W-:Y:S01]  /*1970*/  LEA R76, R7.reuse, R76, 0x3 ;  /* 0x0000004c074c7211 */ /* 0x040fe200078e18ff */
[----:B------:R1:W-:Y:S01]  /*1980*/  STS.64 [R74], R44 ;  /* 0x0000002c4a007388 */ /* 0x0003e20000000a00 */
[----:B------:R-:W-:-:S03]  /*1990*/  LEA R77, R7, R6, 0x3 ;  /* 0x00000006074d7211 */ /* 0x000fc600078e18ff */
[----:B------:R1:W-:Y:S04]  /*19a0*/  STS.64 [R74+0x800], R46 ;  /* 0x0008002e4a007388 */ /* 0x0003e80000000a00 */
[----:B------:R1:W-:Y:S04]  /*19b0*/  STS.64 [R74+0x20], R40 ;  /* 0x000020284a007388 */ /* 0x0003e80000000a00 */
[----:B------:R1:W-:Y:S04]  /*19c0*/  STS.64 [R74+0x820], R42 ;  /* 0x0008202a4a007388 */ /* 0x0003e80000000a00 */
[----:B------:R1:W-:Y:S04]  /*19d0*/  STS.64 [R75], R36 ;  /* 0x000000244b007388 */ /* 0x0003e80000000a00 */
        /* <DEDUP_REMOVED lines=10> */
[----:B------:R1:W-:Y:S01]  /*1a80*/  STS.64 [R77+0x820], R54 ;  /* 0x000820364d007388 */ /* 0x0003e20000000a00 */
[----:B------:R-:W-:Y:S01]  /*1a90*/  NOP ;  /* 0x0000000000007918 */ /* 0x000fe20000000000 */
[----:B------:R-:W-:Y:S05]  /*1aa0*/  @P0 BRA `(.L_x_3) ;  /* 0x0000000400840947 */ /* 0x000fea0003800000 */
[----:B------:R-:W-:-:S05]  /*1ab0*/  LEA R79, R69, R68, 0x8 ;  /* 0x00000044454f7211 */ /* 0x000fca00078e40ff */
[----:B-1----:R-:W1:Y:S04]  /*1ac0*/  LDS.128 R24, [R79+0x1010] ;  /* 0x001010004f187984 */ /* 0x002e680000000c00 */
[----:B------:R-:W2:Y:S04]  /*1ad0*/  LDS.128 R32, [R79+0x1000] ;  /* 0x001000004f207984 */ /* 0x000ea80000000c00 */
[----:B------:R-:W3:Y:S04]  /*1ae0*/  LDS.128 R52, [R79+0x1020] ;  /* 0x001020004f347984 */ /* 0x000ee80000000c00 */
[----:B------:R-:W4:Y:S04]  /*1af0*/  LDS.128 R28, [R79+0x1030] ;  /* 0x001030004f1c7984 */ /* 0x000f280000000c00 */
[----:B------:R-:W-:Y:S04]  /*1b00*/  LDS.128 R4, [R79+0x1040] ;  /* 0x001040004f047984 */ /* 0x000fe80000000c00 */
[----:B0-----:R-:W0:Y:S04]  /*1b10*/  LDS.128 R56, [R79+0x1050] ;  /* 0x001050004f387984 */ /* 0x001e280000000c00 */
[----:B------:R-:W5:Y:S04]  /*1b20*/  LDS.128 R48, [R79+0x1060] ;  /* 0x001060004f307984 */ /* 0x000f680000000c00 */
[----:B------:R-:W5:Y:S04]  /*1b30*/  LDS.128 R36, [R79+0x1080] ;  /* 0x001080004f247984 */ /* 0x000f680000000c00 */
[----:B------:R-:W5:Y:S04]  /*1b40*/  LDS.128 R44, [R79+0x1090] ;  /* 0x001090004f2c7984 */ /* 0x000f680000000c00 */
[----:B------:R-:W5:Y:S01]  /*1b50*/  LDS.128 R40, [R79+0x10a0] ;  /* 0x0010a0004f287984 */ /* 0x000f620000000c00 */
[-C--:B-1----:R-:W-:Y:S01]  /*1b60*/  FMUL R64, R24, R78.reuse ;  /* 0x0000004e18407220 */ /* 0x082fe20000400000 */
[-C--:B------:R-:W-:Y:S01]  /*1b70*/  FMUL R65, R25, R78.reuse ;  /* 0x0000004e19417220 */ /* 0x080fe20000400000 */
[-C--:B------:R-:W-:Y:S01]  /*1b80*/  FMUL R66, R26, R78.reuse ;  /* 0x0000004e1a427220 */ /* 0x080fe20000400000 */
[-C--:B------:R-:W-:Y:S01]  /*1b90*/  FMUL R67, R27, R78.reuse ;  /* 0x0000004e1b437220 */ /* 0x080fe20000400000 */
[-C--:B--2---:R-:W-:Y:S01]  /*1ba0*/  FMUL R32, R32, R78.reuse ;  /* 0x0000004e20207220 */ /* 0x084fe20000400000 */
[-C--:B------:R-:W-:Y:S01]  /*1bb0*/  FMUL R33, R33, R78.reuse ;  /* 0x0000004e21217220 */ /* 0x080fe20000400000 */
[-C--:B------:R-:W-:Y:S01]  /*1bc0*/  FMUL R34, R34, R78.reuse ;  /* 0x0000004e22227220 */ /* 0x080fe20000400000 */
[-C--:B------:R-:W-:Y:S01]  /*1bd0*/  FMUL R35, R35, R78.reuse ;  /* 0x0000004e23237220 */ /* 0x080fe20000400000 */
[-C--:B---3--:R-:W-:Y:S01]  /*1be0*/  FMUL R52, R52, R78.reuse ;  /* 0x0000004e34347220 */ /* 0x088fe20000400000 */
[-C--:B------:R-:W-:Y:S01]  /*1bf0*/  FMUL R53, R53, R78.reuse ;  /* 0x0000004e35357220 */ /* 0x080fe20000400000 */
[-C--:B------:R-:W-:Y:S01]  /*1c00*/  FMUL R54, R54, R78.reuse ;  /* 0x0000004e36367220 */ /* 0x080fe20000400000 */
[-C--:B------:R-:W-:Y:S01]  /*1c10*/  FMUL R55, R55, R78.reuse ;  /* 0x0000004e37377220 */ /* 0x080fe20000400000 */
[-C--:B----4-:R-:W-:Y:S01]  /*1c20*/  FMUL R60, R28, R78.reuse ;  /* 0x0000004e1c3c7220 */ /* 0x090fe20000400000 */
[-C--:B------:R-:W-:Y:S01]  /*1c30*/  FMUL R61, R29, R78.reuse ;  /* 0x0000004e1d3d7220 */ /* 0x080fe20000400000 */
[-C--:B------:R-:W-:Y:S01]  /*1c40*/  FMUL R62, R30, R78.reuse ;  /* 0x0000004e1e3e7220 */ /* 0x080fe20000400000 */
[-C--:B------:R-:W-:Y:S01]  /*1c50*/  FMUL R63, R31, R78.reuse ;  /* 0x0000004e1f3f7220 */ /* 0x080fe20000400000 */
[----:B------:R1:W-:Y:S04]  /*1c60*/  STS.128 [R79+0x1010], R64 ;  /* 0x001010404f007388 */ /* 0x0003e80000000c00 */
[----:B------:R-:W-:Y:S01]  /*1c70*/  STS.128 [R79+0x1000], R32 ;  /* 0x001000204f007388 */ /* 0x000fe20000000c00 */
[-C--:B0-----:R-:W-:Y:S01]  /*1c80*/  FMUL R56, R56, R78.reuse ;  /* 0x0000004e38387220 */ /* 0x081fe20000400000 */
[-C--:B------:R-:W-:Y:S01]  /*1c90*/  FMUL R57, R57, R78.reuse ;  /* 0x0000004e39397220 */ /* 0x080fe20000400000 */
[-C--:B------:R-:W-:Y:S01]  /*1ca0*/  FMUL R58, R58, R78.reuse ;  /* 0x0000004e3a3a7220 */ /* 0x080fe20000400000 */
[----:B------:R-:W-:Y:S01]  /*1cb0*/  STS.128 [R79+0x1020], R52 ;  /* 0x001020344f007388 */ /* 0x000fe20000000c00 */
[-C--:B------:R-:W-:Y:S01]  /*1cc0*/  FMUL R59, R59, R78.reuse ;  /* 0x0000004e3b3b7220 */ /* 0x080fe20000400000 */
[-C--:B-----5:R-:W-:Y:S01]  /*1cd0*/  FMUL R48, R48, R78.reuse ;  /* 0x0000004e30307220 */ /* 0x0a0fe20000400000 */
[-C--:B------:R-:W-:Y:S01]  /*1ce0*/  FMUL R49, R49, R78.reuse ;  /* 0x0000004e31317220 */ /* 0x080fe20000400000 */
[----:B------:R-:W-:Y:S01]  /*1cf0*/  STS.128 [R79+0x1030], R60 ;  /* 0x0010303c4f007388 */ /* 0x000fe20000000c00 */
[-C--:B------:R-:W-:Y:S01]  /*1d00*/  FMUL R50, R50, R78.reuse ;  /* 0x0000004e32327220 */ /* 0x080fe20000400000 */
[-C--:B------:R-:W-:Y:S01]  /*1d10*/  FMUL R51, R51, R78.reuse ;  /* 0x0000004e33337220 */ /* 0x080fe20000400000 */
[-C--:B------:R-:W-:Y:S01]  /*1d20*/  FMUL R36, R36, R78.reuse ;  /* 0x0000004e24247220 */ /* 0x080fe20000400000 */
[-C--:B-1----:R-:W-:Y:S01]  /*1d30*/  FMUL R64, R4, R78.reuse ;  /* 0x0000004e04407220 */ /* 0x082fe20000400000 */
[-C--:B------:R-:W-:Y:S01]  /*1d40*/  FMUL R65, R5, R78.reuse ;  /* 0x0000004e05417220 */ /* 0x080fe20000400000 */
[-C--:B------:R-:W-:Y:S01]  /*1d50*/  FMUL R66, R6, R78.reuse ;  /* 0x0000004e06427220 */ /* 0x080fe20000400000 */
[-C--:B------:R-:W-:Y:S01]  /*1d60*/  FMUL R67, R7, R78.reuse ;  /* 0x0000004e07437220 */ /* 0x080fe20000400000 */
[----:B------:R-:W0:Y:S01]  /*1d70*/  LDS.128 R24, [R79+0x1070] ;  /* 0x001070004f187984 */ /* 0x000e220000000c00 */
[-C--:B------:R-:W-:Y:S01]  /*1d80*/  FMUL R37, R37, R78.reuse ;  /* 0x0000004e25257220 */ /* 0x080fe20000400000 */
[-C--:B------:R-:W-:Y:S01]  /*1d90*/  FMUL R38, R38, R78.reuse ;  /* 0x0000004e26267220 */ /* 0x080fe20000400000 */
[-C--:B------:R-:W-:Y:S01]  /*1da0*/  FMUL R39, R39, R78.reuse ;  /* 0x0000004e27277220 */ /* 0x080fe20000400000 */
[----:B------:R-:W1:Y:S01]  /*1db0*/  LDS.128 R32, [R79+0x10b0] ;  /* 0x0010b0004f207984 */ /* 0x000e620000000c00 */
[-C--:B------:R-:W-:Y:S01]  /*1dc0*/  FMUL R44, R44, R78.reuse ;  /* 0x0000004e2c2c7220 */ /* 0x080fe20000400000 */
[-C--:B------:R-:W-:Y:S01]  /*1dd0*/  FMUL R45, R45, R78.reuse ;  /* 0x0000004e2d2d7220 */ /* 0x080fe20000400000 */
[-C--:B------:R-:W-:Y:S01]  /*1de0*/  FMUL R46, R46, R78.reuse ;  /* 0x0000004e2e2e7220 */ /* 0x080fe20000400000 */
[----:B------:R-:W2:Y:S01]  /*1df0*/  LDS.128 R4, [R79+0x10c0] ;  /* 0x0010c0004f047984 */ /* 0x000ea20000000c00 */
[-C--:B------:R-:W-:Y:S01]  /*1e00*/  FMUL R47, R47, R78.reuse ;  /* 0x0000004e2f2f7220 */ /* 0x080fe20000400000 */
[-C--:B------:R-:W-:Y:S01]  /*1e10*/  FMUL R40, R40, R78.reuse ;  /* 0x0000004e28287220 */ /* 0x080fe20000400000 */
[-C--:B------:R-:W-:Y:S01]  /*1e20*/  FMUL R41, R41, R78.reuse ;  /* 0x0000004e29297220 */ /* 0x080fe20000400000 */
[----:B------:R-:W3:Y:S01]  /*1e30*/  LDS.128 R28, [R79+0x10d0] ;  /* 0x0010d0004f1c7984 */ /* 0x000ee20000000c00 */
[-C--:B------:R-:W-:Y:S01]  /*1e40*/  FMUL R42, R42, R78.reuse ;  /* 0x0000004e2a2a7220 */ /* 0x080fe20000400000 */
[----:B------:R-:W-:-:S02]  /*1e50*/  FMUL R43, R43, R78 ;  /* 0x0000004e2b2b7220 */ /* 0x000fc40000400000 */
[----:B------:R-:W4:Y:S04]  /*1e60*/  LDS.128 R52, [R79+0x10e0] ;  /* 0x0010e0004f347984 */ /* 0x000f280000000c00 */
[----:B------:R-:W5:Y:S04]  /*1e70*/  LDS.128 R60, [R79+0x10f0] ;  /* 0x0010f0004f3c7984 */ /* 0x000f680000000c00 */
[----:B------:R0:W-:Y:S04]  /*1e80*/  STS.128 [R79+0x1040], R64 ;  /* 0x001040404f007388 */ /* 0x0001e80000000c00 */
[----:B------:R1:W-:Y:S04]  /*1e90*/  STS.128 [R79+0x1050], R56 ;  /* 0x001050384f007388 */ /* 0x0003e80000000c00 */
[----:B------:R2:W-:Y:S04]  /*1ea0*/  STS.128 [R79+0x1060], R48 ;  /* 0x001060304f007388 */ /* 0x0005e80000000c00 */
[----:B------:R3:W-:Y:S01]  /*1eb0*/  STS.128 [R79+0x1080], R36 ;  /* 0x001080244f007388 */ /* 0x0007e20000000c00 */
[-C--:B0-----:R-:W-:Y:S01]  /*1ec0*/  FMUL R24, R24, R78.reuse ;  /* 0x0000004e18187220 */ /* 0x081fe20000400000 */
[-C--:B------:R-:W-:Y:S01]  /*1ed0*/  FMUL R25, R25, R78.reuse ;  /* 0x0000004e19197220 */ /* 0x080fe20000400000 */
[-C--:B------:R-:W-:Y:S01]  /*1ee0*/  FMUL R26, R26, R78.reuse ;  /* 0x0000004e1a1a7220 */ /* 0x080fe20000400000 */
[-C--:B------:R-:W-:Y:S01]  /*1ef0*/  FMUL R27, R27, R78.reuse ;  /* 0x0000004e1b1b7220 */ /* 0x080fe20000400000 */
        /* <DEDUP_REMOVED lines=16> */
[-C--:B-----5:R-:W-:Y:S01]  /*2000*/  FMUL R60, R60, R78.reuse ;  /* 0x0000004e3c3c7220 */ /* 0x0a0fe20000400000 */
[-C--:B------:R-:W-:Y:S01]  /*2010*/  FMUL R61, R61, R78.reuse ;  /* 0x0000004e3d3d7220 */ /* 0x080fe20000400000 */
[-C--:B------:R-:W-:Y:S01]  /*2020*/  FMUL R62, R62, R78.reuse ;  /* 0x0000004e3e3e7220 */ /* 0x080fe20000400000 */
[----:B------:R-:W-:Y:S01]  /*2030*/  FMUL R63, R63, R78 ;  /* 0x0000004e3f3f7220 */ /* 0x000fe20000400000 */
[----:B------:R2:W-:Y:S04]  /*2040*/  STS.128 [R79+0x1070], R24 ;  /* 0x001070184f007388 */ /* 0x0005e80000000c00 */
[----:B------:R2:W-:Y:S04]  /*2050*/  STS.128 [R79+0x1090], R44 ;  /* 0x0010902c4f007388 */ /* 0x0005e80000000c00 */
[----:B------:R2:W-:Y:S04]  /*2060*/  STS.128 [R79+0x10a0], R40 ;  /* 0x0010a0284f007388 */ /* 0x0005e80000000c00 */
[----:B------:R2:W-:Y:S04]  /*2070*/  STS.128 [R79+0x10b0], R32 ;  /* 0x0010b0204f007388 */ /* 0x0005e80000000c00 */
[----:B------:R2:W-:Y:S04]  /*2080*/  STS.128 [R79+0x10c0], R4 ;  /* 0x0010c0044f007388 */ /* 0x0005e80000000c00 */
[----:B------:R2:W-:Y:S04]  /*2090*/  STS.128 [R79+0x10d0], R28 ;  /* 0x0010d01c4f007388 */ /* 0x0005e80000000c00 */
[----:B------:R2:W-:Y:S04]  /*20a0*/  STS.128 [R79+0x10e0], R52 ;  /* 0x0010e0344f007388 */ /* 0x0005e80000000c00 */
[----:B------:R2:W-:Y:S02]  /*20b0*/  STS.128 [R79+0x10f0], R60 ;  /* 0x0010f03c4f007388 */ /* 0x0005e40000000c00 */
.L_x_3:
[----:B------:R-:W-:Y:S05]  /*20c0*/  BSYNC.RECONVERGENT B0 ;  /* 0x0000000000007941 */ /* 0x000fea0003800200 */
.L_x_2:
[----:B------:R-:W-:Y:S01]  /*20d0*/  UIADD3 UR8, UP0, UPT, UR12, UR18, URZ ;  /* 0x000000120c087290 */ /* 0x000fe2000ff1e0ff */
[----:B--2---:R-:W-:Y:S01]  /*20e0*/  MOV R5, UR19 ;  /* 0x0000001300057c02 */ /* 0x004fe20008000f00 */
[----:B------:R-:W-:-:S04]  /*20f0*/  NOP ;  /* 0x0000000000007918 */ /* 0x000fc80000000000 */
[----:B------:R-:W-:Y:S01]  /*2100*/  PLOP3.LUT P2, PT, PT, PT, UP0, 0x80, 0x8 ;  /* 0x000000000008781c */ /* 0x000fe20003f4f008 */
[----:B-1----:R-:W-:Y:S01]  /*2110*/  LDS.64 R44, [R74] ;  /* 0x000000004a2c7984 */ /* 0x002fe20000000a00 */
[----:B------:R-:W-:Y:S02]  /*2120*/  IADD3 R4, P1, PT, R2, UR8, RZ ;  /* 0x0000000802047c10 */ /* 0x000fe4000ff3e0ff */
[----:B------:R-:W-:Y:S01]  /*2130*/  MOV R7, UR20 ;  /* 0x0000001400077c02 */ /* 0x000fe20008000f00 */
[----:B------:R-:W-:Y:S01]  /*2140*/  LDS.64 R46, [R74+0x800] ;  /* 0x000800004a2e7984 */ /* 0x000fe20000000a00 */
[----:B------:R-:W-:-:S03]  /*2150*/  IADD3.X R5, PT, PT, R0, UR7, R5, P1, P2 ;  /* 0x0000000700057c10 */ /* 0x000fc60008fe4405 */
[----:B------:R-:W-:Y:S01]  /*2160*/  LDS.64 R40, [R74+0x20] ;  /* 0x000020004a287984 */ /* 0x000fe20000000a00 */
[----:B------:R-:W-:-:S03]  /*2170*/  IMAD.WIDE.U32 R6, R7, 0x10, R4 ;  /* 0x0000001007067825 */ /* 0x000fc600078e0004 */
[----:B------:R-:W2:Y:S04]  /*2180*/  LDG.E R26, desc[UR10][R4.64] ;  /* 0x0000000a041a7981 */ /* 0x000ea8000c1e1900 */
[----:B------:R-:W3:Y:S04]  /*2190*/  LDG.E R24, desc[UR10][R4.64+0x10] ;  /* 0x0000100a04187981 */ /* 0x000ee8000c1e1900 */
[----:B------:R-:W4:Y:S04]  /*21a0*/  LDG.E R27, desc[UR10][R6.64] ;  /* 0x0000000a061b7981 */ /* 0x000f28000c1e1900 */
[----:B------:R-:W5:Y:S04]  /*21b0*/  LDG.E R48, desc[UR10][R6.64+0x10] ;  /* 0x0000100a06307981 */ /* 0x000f68000c1e1900 */
[----:B------:R-:W5:Y:S04]  /*21c0*/  LDG.E R30, desc[UR10][R4.64+0x20] ;  /* 0x0000200a041e7981 */ /* 0x000f68000c1e1900 */
[----:B------:R-:W5:Y:S04]  /*21d0*/  LDG.E R49, desc[UR10][R4.64+0x30] ;  /* 0x0000300a04317981 */ /* 0x000f68000c1e1900 */
[----:B------:R-:W5:Y:S04]  /*21e0*/  LDG.E R50, desc[UR10][R6.64+0x20] ;  /* 0x0000200a06327981 */ /* 0x000f68000c1e1900 */
[----:B------:R-:W5:Y:S04]  /*21f0*/  LDG.E R64, desc[UR10][R6.64+0x30] ;  /* 0x0000300a06407981 */ /* 0x000f68000c1e1900 */
[----:B0-----:R-:W5:Y:S04]  /*2200*/  LDG.E R62, desc[UR10][R4.64+0x40] ;  /* 0x0000400a043e7981 */ /* 0x001f68000c1e1900 */
[----:B------:R-:W5:Y:S04]  /*2210*/  LDG.E R60, desc[UR10][R4.64+0x50] ;  /* 0x0000500a043c7981 */ /* 0x000f68000c1e1900 */
[----:B------:R-:W5:Y:S04]  /*2220*/  LDG.E R58, desc[UR10][R4.64+0x60] ;  /* 0x0000600a043a7981 */ /* 0x000f68000c1e1900 */
[----:B------:R-:W5:Y:S04]  /*2230*/  LDG.E R63, desc[UR10][R6.64+0x40] ;  /* 0x0000400a063f7981 */ /* 0x000f68000c1e1900 */
[----:B------:R-:W5:Y:S04]  /*2240*/  LDG.E R61, desc[UR10][R6.64+0x50] ;  /* 0x0000500a063d7981 */ /* 0x000f68000c1e1900 */
[----:B------:R-:W5:Y:S04]  /*2250*/  LDG.E R59, desc[UR10][R6.64+0x60] ;  /* 0x0000600a063b7981 */ /* 0x000f68000c1e1900 */
[----:B------:R-:W5:Y:S04]  /*2260*/  LDG.E R56, desc[UR10][R4.64+0x70] ;  /* 0x0000700a04387981 */ /* 0x000f68000c1e1900 */
[----:B------:R0:W5:Y:S04]  /*2270*/  LDG.E R57, desc[UR10][R6.64+0x70] ;  /* 0x0000700a06397981 */ /* 0x000168000c1e1900 */
[----:B------:R-:W-:Y:S04]  /*2280*/  LDS.64 R42, [R74+0x820] ;  /* 0x000820004a2a7984 */ /* 0x000fe80000000a00 */
[----:B------:R-:W-:Y:S04]  /*2290*/  LDSM.16.M88.4 R52, [R70] ;  /* 0x000000004634783b */ /* 0x000fe80000000200 */
[----:B------:R-:W-:Y:S04]  /*22a0*/  LDS.64 R36, [R75] ;  /* 0x000000004b247984 */ /* 0x000fe80000000a00 */
[----:B------:R-:W-:Y:S04]  /*22b0*/  LDS.64 R38, [R75+0x800] ;  /* 0x000800004b267984 */ /* 0x000fe80000000a00 */
[----:B------:R-:W-:Y:S04]  /*22c0*/  LDS.64 R32, [R75+0x20] ;  /* 0x000020004b207984 */ /* 0x000fe80000000a00 */
[----:B------:R-:W-:Y:S04]  /*22d0*/  LDS.64 R34, [R75+0x820] ;  /* 0x000820004b227984 */ /* 0x000fe80000000a00 */
[----:B------:R-:W-:Y:S01]  /*22e0*/  LDS.64 R28, [R76] ;  /* 0x000000004c1c7984 */ /* 0x000fe20000000a00 */
[----:B------:R-:W-:-:S04]  /*22f0*/  UIADD3 UR4, UP0, UPT, UR4, 0x10, URZ ;  /* 0x0000001004047890 */ /* 0x000fc8000ff1e0ff */
[----:B------:R-:W-:Y:S02]  /*2300*/  UIADD3.X UR5, UPT, UPT, URZ, UR5, URZ, UP0, !UPT ;  /* 0x00000005ff057290 */ /* 0x000fe400087fe4ff */
[----:B------:R-:W-:-:S04]  /*2310*/  UISETP.GE.U32.AND UP0, UPT, UR4, UR22, UPT ;  /* 0x000000160400728c */ /* 0x000fc8000bf06070 */
[----:B------:R-:W-:Y:S02]  /*2320*/  UISETP.GE.AND.EX UP0, UPT, UR5, UR23, UPT, UP0 ;  /* 0x000000170500728c */ /* 0x000fe4000bf06300 */
[----:B------:R-:W-:-:S04]  /*2330*/  ULEA UR12, UP1, UR14, UR12, 0x5 ;  /* 0x0000000c0e0c7291 */ /* 0x000fc8000f8228ff */
[----:B------:R-:W-:Y:S01]  /*2340*/  UIADD3.X UR7, UPT, UPT, UR7, UR6, URZ, UP1, !UPT ;  /* 0x0000000607077290 */ /* 0x000fe20008ffe4ff */
[----:B--2---:R-:W-:Y:S04]  /*2350*/  MOVM.16.MT88 R26, R26 ;  /* 0x000000001a1a723a */ /* 0x004fe80000000000 */
[----:B---3--:R-:W-:Y:S04]  /*2360*/  MOVM.16.MT88 R24, R24 ;  /* 0x000000001818723a */ /* 0x008fe80000000000 */
[----:B----4-:R-:W1:Y:S04]  /*2370*/  MOVM.16.MT88 R27, R27 ;  /* 0x000000001b1b723a */ /* 0x010e680000000000 */
[----:B-----5:R-:W2:Y:S04]  /*2380*/  MOVM.16.MT88 R25, R48 ;  /* 0x000000003019723a */ /* 0x020ea80000000000 */
[----:B0-----:R-:W-:Y:S04]  /*2390*/  MOVM.16.MT88 R6, R30 ;  /* 0x000000001e06723a */ /* 0x001fe80000000000 */
[----:B------:R-:W-:Y:S04]  /*23a0*/  MOVM.16.MT88 R4, R49 ;  /* 0x000000003104723a */ /* 0x000fe80000000000 */
[----:B------:R-:W0:Y:S04]  /*23b0*/  MOVM.16.MT88 R7, R50 ;  /* 0x000000003207723a */ /* 0x000e280000000000 */
[----:B------:R-:W3:Y:S01]  /*23c0*/  MOVM.16.MT88 R5, R64 ;  /* 0x000000004005723a */ /* 0x000ee20000000000 */
[C---:B-1----:R-:W-:Y:S03]  /*23d0*/  HMMA.16816.F32 R44, R52.reuse, R26, R44 ;  /* 0x0000001a342c723c */ /* 0x042fe6000000182c */
[----:B------:R-:W-:Y:S04]  /*23e0*/  LDS.64 R30, [R76+0x800] ;  /* 0x000800004c1e7984 */ /* 0x000fe80000000a00 */
[----:B------:R-:W-:Y:S01]  /*23f0*/  LDS.64 R26, [R76+0x820] ;  /* 0x000820004c1a7984 */ /* 0x000fe20000000a00 */
[C---:B--2---:R-:W-:Y:S03]  /*2400*/  HMMA.16816.F32 R40, R52.reuse, R24, R40 ;  /* 0x000000183428723c */ /* 0x044fe60000001828 */
[----:B------:R-:W-:Y:S04]  /*2410*/  LDS.64 R24, [R76+0x20] ;  /* 0x000020004c187984 */ /* 0x000fe80000000a00 */
[----:B------:R-:W-:Y:S01]  /*2420*/  LDS.64 R48, [R77] ;  /* 0x000000004d307984 */ /* 0x000fe20000000a00 */
[C---:B0-----:R-:W-:Y:S03]  /*2430*/  HMMA.16816.F32 R36, R52.reuse, R6, R36 ;  /* 0x000000063424723c */ /* 0x041fe60000001824 */
[----:B------:R-:W-:Y:S04]  /*2440*/  LDS.64 R50, [R77+0x800] ;  /* 0x000800004d327984 */ /* 0x000fe80000000a00 */
[----:B------:R-:W-:Y:S01]  /*2450*/  LDS.64 R6, [R77+0x820] ;  /* 0x000820004d067984 */ /* 0x000fe20000000a00 */
[C---:B---3--:R-:W-:Y:S03]  /*2460*/  HMMA.16816.F32 R32, R52.reuse, R4, R32 ;  /* 0x000000043420723c */ /* 0x048fe60000001820 */
[----:B------:R-:W-:Y:S04]  /*2470*/  LDS.64 R4, [R77+0x20] ;  /* 0x000020004d047984 */ /* 0x000fe80000000a00 */
[----:B------:R-:W-:Y:S04]  /*2480*/  MOVM.16.MT88 R62, R62 ;  /* 0x000000003e3e723a */ /* 0x000fe80000000000 */
[----:B------:R-:W-:Y:S04]  /*2490*/  MOVM.16.MT88 R60, R60 ;  /* 0x000000003c3c723a */ /* 0x000fe80000000000 */
[----:B------:R-:W-:Y:S04]  /*24a0*/  MOVM.16.MT88 R58, R58 ;  /* 0x000000003a3a723a */ /* 0x000fe80000000000 */
[----:B------:R-:W0:Y:S04]  /*24b0*/  MOVM.16.MT88 R63, R63 ;  /* 0x000000003f3f723a */ /* 0x000e280000000000 */
[----:B------:R-:W1:Y:S04]  /*24c0*/  MOVM.16.MT88 R61, R61 ;  /* 0x000000003d3d723a */ /* 0x000e680000000000 */
[----:B------:R-:W2:Y:S04]  /*24d0*/  MOVM.16.MT88 R59, R59 ;  /* 0x000000003b3b723a */ /* 0x000ea80000000000 */
[----:B------:R-:W-:Y:S04]  /*24e0*/  MOVM.16.MT88 R56, R56 ;  /* 0x000000003838723a */ /* 0x000fe80000000000 */
[----:B------:R-:W3:Y:S01]  /*24f0*/  MOVM.16.MT88 R57, R57 ;  /* 0x000000003939723a */ /* 0x000ee20000000000 */
[C---:B0-----:R-:W-:Y:S08]  /*2500*/  HMMA.16816.F32 R28, R52.reuse, R62, R28 ;  /* 0x0000003e341c723c */ /* 0x041ff0000000181c */
[C---:B-1----:R-:W-:Y:S08]  /*2510*/  HMMA.16816.F32 R24, R52.reuse, R60, R24 ;  /* 0x0000003c3418723c */ /* 0x042ff00000001818 */
[C---:B--2---:R-:W-:Y:S08]  /*2520*/  HMMA.16816.F32 R48, R52.reuse, R58, R48 ;  /* 0x0000003a3430723c */ /* 0x044ff00000001830 */
[----:B---3--:R-:W-:Y:S01]  /*2530*/  HMMA.16816.F32 R52, R52, R56, R4 ;  /* 0x000000383434723c */ /* 0x008fe20000001804 */
[----:B------:R-:W-:-:S04]  /*2540*/  NOP ;  /* 0x0000000000007918 */ /* 0x000fc80000000000 */
[----:B------:R-:W-:-:S15]  /*2550*/  BRA.U !UP0, `(.L_x_4) ;  /* 0xffffffe108707547 */ /* 0x000fde000b83ffff */
        /* <DEDUP_REMOVED lines=17> */
[----:B------:R-:W-:Y:S05]  /*2670*/  @P0 EXIT ;  /* 0x000000000000094d */ /* 0x000fea0003800000 */
[----:B------:R-:W1:Y:S01]  /*2680*/  S2R R7, SR_CTAID.X ;  /* 0x0000000000077919 */ /* 0x000e620000002500 */
[----:B------:R-:W2:Y:S01]  /*2690*/  S2UR UR5, SR_CTAID.Y ;  /* 0x00000000000579c3 */ /* 0x000ea20000002600 */
[----:B------:R-:W-:Y:S01]  /*26a0*/  SHF.R.U32.HI R0, RZ, 0x1, R73 ;  /* 0x00000001ff007819 */ /* 0x000fe20000011649 */
[----:B------:R-:W3:Y:S01]  /*26b0*/  LDCU UR6, c[0x0][0x3bc] ;  /* 0x00007780ff0677ac */ /* 0x000ee20008000800 */
[----:B------:R-:W-:Y:S02]  /*26c0*/  MOV R3, RZ ;  /* 0x000000ff00037202 */ /* 0x000fe40000000f00 */
[----:B------:R-:W-:-:S03]  /*26d0*/  LOP3.LUT R0, R0, 0x1f0, RZ, 0xc0, !PT ;  /* 0x000001f000007812 */ /* 0x000fc600078ec0ff */
[----:B------:R-:W4:Y:S08]  /*26e0*/  S2UR UR4, SR_CTAID.Z ;  /* 0x00000000000479c3 */ /* 0x000f300000002700 */
[----:B------:R-:W4:Y:S01]  /*26f0*/  LDC.64 R8, c[0x0][0x3a8] ;  /* 0x0000ea00ff087b82 */ /* 0x000f220000000a00 */
[----:B--2---:R-:W-:Y:S02]  /*2700*/  MOV R2, UR5 ;  /* 0x0000000500027c02 */ /* 0x004fe40008000f00 */
[----:B-1----:R-:W-:-:S03]  /*2710*/  LEA R0, R7, R0, 0x6 ;  /* 0x0000000007007211 */ /* 0x002fc600078e30ff */
[----:B----4-:R-:W-:Y:S01]  /*2720*/  IMAD.WIDE.U32 R4, R8, UR4, R2 ;  /* 0x0000000408047c25 */ /* 0x010fe2000f8e0002 */
[----:B------:R-:W-:-:S03]  /*2730*/  IADD3 R2, PT, PT, R69, R0, RZ ;  /* 0x0000000045027210 */ /* 0x000fc60007ffe0ff */
[----:B------:R-:W-:Y:S01]  /*2740*/  IMAD R5, R9, UR4, R5 ;  /* 0x0000000409057c24 */ /* 0x000fe2000f8e0205 */
[----:B------:R-:W1:Y:S01]  /*2750*/  LDCU.64 UR4, c[0x0][0x398] ;  /* 0x00007300ff0477ac */ /* 0x000e620008000a00 */
[----:B------:R-:W-:-:S04]  /*2760*/  IMAD.WIDE.U32 R2, R4, UR22, R2 ;  /* 0x0000001604027c25 */ /* 0x000fc8000f8e0002 */
[----:B------:R-:W-:-:S04]  /*2770*/  IMAD R5, R5, UR22, RZ ;  /* 0x0000001605057c24 */ /* 0x000fc8000f8e02ff */
[----:B------:R-:W-:-:S05]  /*2780*/  IMAD R5, R4, UR23, R5 ;  /* 0x0000001704057c24 */ /* 0x000fca000f8e0205 */
[----:B------:R-:W-:Y:S01]  /*2790*/  IADD3 R0, PT, PT, R3, R5, RZ ;  /* 0x0000000503007210 */ /* 0x000fe20007ffe0ff */
[----:B------:R-:W-:-:S04]  /*27a0*/  IMAD.WIDE.U32 R4, R2, UR20, RZ ;  /* 0x0000001402047c25 */ /* 0x000fc8000f8e00ff */
[----:B------:R-:W-:Y:S01]  /*27b0*/  IMAD R3, R0, UR20, RZ ;  /* 0x0000001400037c24 */ /* 0x000fe2000f8e02ff */
[----:B-1----:R-:W-:Y:S01]  /*27c0*/  LEA R10, P0, R4, UR4, 0x1 ;  /* 0x00000004040a7c11 */ /* 0x002fe2000f8008ff */
[----:B------:R-:W-:Y:S02]  /*27d0*/  UMOV UR4, 0x1000 ;  /* 0x0000100000047882 */ /* 0x000fe40000000000 */
[----:B---3--:R-:W-:Y:S01]  /*27e0*/  IMAD R3, R2, UR6, R3 ;  /* 0x0000000602037c24 */ /* 0x008fe2000f8e0203 */
[----:B------:R-:W-:-:S04]  /*27f0*/  IADD3 R10, P1, PT, R10, 0x8, RZ ;  /* 0x000000080a0a7810 */ /* 0x000fc80007f3e0ff */
[----:B------:R-:W-:-:S04]  /*2800*/  IADD3 R3, PT, PT, R5, R3, RZ ;  /* 0x0000000305037210 */ /* 0x000fc80007ffe0ff */
[----:B------:R-:W-:-:S04]  /*2810*/  LEA.HI.X R4, R4, UR5, R3, 0x1, P0 ;  /* 0x0000000504047c11 */ /* 0x000fc800080f0c03 */
[----:B------:R-:W-:-:S07]  /*2820*/  IADD3.X R11, PT, PT, RZ, R4, RZ, P1, !PT ;  /* 0x00000004ff0b7210 */ /* 0x000fce0000ffe4ff */
.L_x_21:
[----:B-1----:R-:W-:Y:S01]  /*2830*/  SHF.L.U32 R0, R73, 0x8, RZ ;  /* 0x0000000849007819 */ /* 0x002fe200000006ff */
[----:B------:R-:W-:Y:S01]  /*2840*/  BSSY.RECONVERGENT B0, `(.L_x_5) ;  /* 0x0000012000007945 */ /* 0x000fe20003800200 */
[----:B------:R-:W-:Y:S02]  /*2850*/  MOV R9, R11 ;  /* 0x0000000b00097202 */ /* 0x000fe40000000f00 */
[----:B------:R-:W-:Y:S02]  /*2860*/  LOP3.LUT R3, R0, 0x1f00, RZ, 0xc0, !PT ;  /* 0x00001f0000037812 */ /* 0x000fe400078ec0ff */
[----:B------:R-:W1:Y:S02]  /*2870*/  MUFU.RCP R0, R71 ;  /* 0x0000004700007308 */ /* 0x000e640000001000 */
[----:B------:R-:W-:Y:S01]  /*2880*/  IADD3 R2, PT, PT, R68, UR4, R3 ;  /* 0x0000000444027c10 */ /* 0x000fe2000fffe003 */
[----:B------:R-:W-:-:S04]  /*2890*/  UIADD3 UR4, UPT, UPT, UR4, 0x20, URZ ;  /* 0x0000002004047890 */ /* 0x000fc8000fffe0ff */
[----:B------:R-:W2:Y:S01]  /*28a0*/  LDS.128 R4, [R2] ;  /* 0x0000000002047984 */ /* 0x000ea20000000c00 */
[----:B------:R-:W-:Y:S01]  /*28b0*/  UISETP.NE.AND UP0, UPT, UR4, 0x1100, UPT ;  /* 0x000011000400788c */ /* 0x000fe2000bf05270 */
[----:B-1----:R-:W-:-:S04]  /*28c0*/  FFMA R3, -R71, R0, 1 ;  /* 0x3f80000047037423 */ /* 0x002fc80000000100 */
[----:B------:R-:W-:Y:S01]  /*28d0*/  FFMA R3, R0, R3, R0 ;  /* 0x0000000300037223 */ /* 0x000fe20000000000 */
[----:B--2---:R-:W1:Y:S03]  /*28e0*/  FCHK P0, R4, R71 ;  /* 0x0000004704007302 */ /* 0x004e660000000000 */
[----:B------:R-:W-:-:S04]  /*28f0*/  FFMA R0, R4, R3, RZ ;  /* 0x0000000304007223 */ /* 0x000fc800000000ff */
[----:B------:R-:W-:-:S04]  /*2900*/  FFMA R8, -R71, R0, R4 ;  /* 0x0000000047087223 */ /* 0x000fc80000000104 */
[----:B------:R-:W-:Y:S01]  /*2910*/  FFMA R0, R3, R8, R0 ;  /* 0x0000000803007223 */ /* 0x000fe20000000000 */
[----:B------:R-:W-:Y:S01]  /*2920*/  MOV R8, R10 ;  /* 0x0000000a00087202 */ /* 0x000fe20000000f00 */
[----:B-1----:R-:W-:Y:S06]  /*2930*/  @!P0 BRA `(.L_x_6) ;  /* 0x0000000000088947 */ /* 0x002fec0003800000 */
[----:B------:R-:W-:-:S07]  /*2940*/  MOV R14, 0x2960 ;  /* 0x00002960000e7802 */ /* 0x000fce0000000f00 */
[----:B0-----:R-:W-:Y:S05]  /*2950*/  CALL.REL.NOINC `($__internal_0_$__cuda_sm3x_div_rn_noftz_f32_slowpath) ;  /* 0x0000000400dc7944 */ /* 0x001fea0003c00000 */
.L_x_6:
[----:B------:R-:W-:Y:S05]  /*2960*/  BSYNC.RECONVERGENT B0 ;  /* 0x0000000000007941 */ /* 0x000fea0003800200 */
.L_x_5:
[----:B------:R-:W1:Y:S01]  /*2970*/  MUFU.RCP R4, R71 ;  /* 0x0000004700047308 */ /* 0x000e620000001000 */
[----:B------:R-:W-:Y:S01]  /*2980*/  F2FP.F16.F32.PACK_AB R0, RZ, R0 ;  /* 0x00000000ff00723e */ /* 0x000fe200000000ff */
[----:B------:R-:W-:Y:S03]  /*2990*/  BSSY.RECONVERGENT B0, `(.L_x_7) ;  /* 0x000000d000007945 */ /* 0x000fe60003800200 */
[----:B------:R-:W-:-:S03]  /*29a0*/  PRMT R10, R0, 0x7610, R10 ;  /* 0x00007610000a7816 */ /* 0x000fc6000000000a */
[----:B------:R-:W2:Y:S02]  /*29b0*/  FCHK P0, R5, R71 ;  /* 0x0000004705007302 */ /* 0x000ea40000000000 */
[----:B------:R3:W-:Y:S01]  /*29c0*/  STG.E.U16 desc[UR10][R8.64+-0x8], R10 ;  /* 0xfffff80a08007986 */ /* 0x0007e2000c10150a */
[----:B-1----:R-:W-:-:S04]  /*29d0*/  FFMA R3, -R71, R4, 1 ;  /* 0x3f80000047037423 */ /* 0x002fc80000000104 */
[----:B------:R-:W-:-:S04]  /*29e0*/  FFMA R11, R4, R3, R4 ;  /* 0x00000003040b7223 */ /* 0x000fc80000000004 */
[----:B------:R-:W-:-:S04]  /*29f0*/  FFMA R0, R5, R11, RZ ;  /* 0x0000000b05007223 */ /* 0x000fc800000000ff */
[----:B------:R-:W-:-:S04]  /*2a00*/  FFMA R3, -R71, R0, R5 ;  /* 0x0000000047037223 */ /* 0x000fc80000000105 */
[----:B------:R-:W-:Y:S01]  /*2a10*/  FFMA R0, R11, R3, R0 ;  /* 0x000000030b007223 */ /* 0x000fe20000000000 */
[----:B--23--:R-:W-:Y:S06]  /*2a20*/  @!P0 BRA `(.L_x_8) ;  /* 0x00000000000c8947 */ /* 0x00cfec0003800000 */
[----:B------:R-:W-:Y:S02]  /*2a30*/  MOV R4, R5 ;  /* 0x0000000500047202 */ /* 0x000fe40000000f00 */
[----:B------:R-:W-:-:S07]  /*2a40*/  MOV R14, 0x2a60 ;  /* 0x00002a60000e7802 */ /* 0x000fce0000000f00 */
[----:B0-----:R-:W-:Y:S05]  /*2a50*/  CALL.REL.NOINC `($__internal_0_$__cuda_sm3x_div_rn_noftz_f32_slowpath) ;  /* 0x00000004009c7944 */ /* 0x001fea0003c00000 */
.L_x_8:
[----:B------:R-:W-:Y:S05]  /*2a60*/  BSYNC.RECONVERGENT B0 ;  /* 0x0000000000007941 */ /* 0x000fea0003800200 */
.L_x_7:
        /* <DEDUP_REMOVED lines=15> */
.L_x_10:
[----:B------:R-:W-:Y:S05]  /*2b60*/  BSYNC.RECONVERGENT B0 ;  /* 0x0000000000007941 */ /* 0x000fea0003800200 */
.L_x_9:
        /* <DEDUP_REMOVED lines=15> */
.L_x_12:
[----:B------:R-:W-:Y:S05]  /*2c60*/  BSYNC.RECONVERGENT B0 ;  /* 0x0000000000007941 */ /* 0x000fea0003800200 */
.L_x_11:
[----:B------:R-:W1:Y:S01]  /*2c70*/  LDS.128 R4, [R2+0x10] ;  /* 0x0000100002047984 */ /* 0x000e620000000c00 */
[----:B------:R-:W2:Y:S01]  /*2c80*/  MUFU.RCP R10, R71 ;  /* 0x00000047000a7308 */ /* 0x000ea20000001000 */
[----:B------:R-:W-:Y:S01]  /*2c90*/  F2FP.F16.F32.PACK_AB R0, RZ, R0 ;  /* 0x00000000ff00723e */ /* 0x000fe200000000ff */
[----:B------:R-:W-:Y:S03]  /*2ca0*/  BSSY.RECONVERGENT B0, `(.L_x_13) ;  /* 0x000000c000007945 */ /* 0x000fe60003800200 */
[----:B------:R-:W-:-:S05]  /*2cb0*/  PRMT R12, R0, 0x7610, R12 ;  /* 0x00007610000c7816 */ /* 0x000fca000000000c */
[----:B------:R3:W-:Y:S01]  /*2cc0*/  STG.E.U16 desc[UR10][R8.64+-0x2], R12 ;  /* 0xfffffe0c08007986 */ /* 0x0007e2000c10150a */
[----:B--2---:R-:W-:-:S04]  /*2cd0*/  FFMA R3, -R71, R10, 1 ;  /* 0x3f80000047037423 */ /* 0x004fc8000000010a */
[----:B------:R-:W-:Y:S01]  /*2ce0*/  FFMA R3, R10, R3, R10 ;  /* 0x000000030a037223 */ /* 0x000fe2000000000a */
[----:B-1----:R-:W1:Y:S03]  /*2cf0*/  FCHK P0, R4, R71 ;  /* 0x0000004704007302 */ /* 0x002e660000000000 */
[----:B------:R-:W-:-:S04]  /*2d00*/  FFMA R0, R3, R4, RZ ;  /* 0x0000000403007223 */ /* 0x000fc800000000ff */
[----:B------:R-:W-:-:S04]  /*2d10*/  FFMA R11, -R71, R0, R4 ;  /* 0x00000000470b7223 */ /* 0x000fc80000000104 */
[----:B------:R-:W-:Y:S01]  /*2d20*/  FFMA R0, R3, R11, R0 ;  /* 0x0000000b03007223 */ /* 0x000fe20000000000 */
[----:B-1-3--:R-:W-:Y:S06]  /*2d30*/  @!P0 BRA `(.L_x_14) ;  /* 0x0000000000088947 */ /* 0x00afec0003800000 */
[----:B------:R-:W-:-:S07]  /*2d40*/  MOV R14, 0x2d60 ;  /* 0x00002d60000e7802 */ /* 0x000fce0000000f00 */
[----:B0-----:R-:W-:Y:S05]  /*2d50*/  CALL.REL.NOINC `($__internal_0_$__cuda_sm3x_div_rn_noftz_f32_slowpath) ;  /* 0x0000000000dc7944 */ /* 0x001fea0003c00000 */
.L_x_14:
[----:B------:R-:W-:Y:S05]  /*2d60*/  BSYNC.RECONVERGENT B0 ;  /* 0x0000000000007941 */ /* 0x000fea0003800200 */
.L_x_13:
        /* <DEDUP_REMOVED lines=15> */
.L_x_16:
[----:B------:R-:W-:Y:S05]  /*2e60*/  BSYNC.RECONVERGENT B0 ;  /* 0x0000000000007941 */ /* 0x000fea0003800200 */
.L_x_15:
        /* <DEDUP_REMOVED lines=15> */
.L_x_18:
[----:B------:R-:W-:Y:S05]  /*2f60*/  BSYNC.RECONVERGENT B0 ;  /* 0x0000000000007941 */ /* 0x000fea0003800200 */
.L_x_17:
        /* <DEDUP_REMOVED lines=15> */
.L_x_20:
[----:B------:R-:W-:Y:S05]  /*3060*/  BSYNC.RECONVERGENT B0 ;  /* 0x0000000000007941 */ /* 0x000fea0003800200 */
.L_x_19:
[----:B------:R-:W-:Y:S02]  /*3070*/  F2FP.F16.F32.PACK_AB R0, RZ, R0 ;  /* 0x00000000ff00723e */ /* 0x000fe400000000ff */
[----:B------:R-:W-:-:S03]  /*3080*/  IADD3 R10, P0, PT, R8, 0x10, RZ ;  /* 0x00000010080a7810 */ /* 0x000fc60007f1e0ff */
[----:B------:R1:W-:Y:S01]  /*3090*/  STG.E.U16 desc[UR10][R8.64+0x6], R0 ;  /* 0x0000060008007986 */ /* 0x0003e2000c10150a */
[----:B------:R-:W-:Y:S01]  /*30a0*/  IADD3.X R11, PT, PT, RZ, R9, RZ, P0, !PT ;  /* 0x00000009ff0b7210 */ /* 0x000fe200007fe4ff */
[----:B------:R-:W-:Y:S08]  /*30b0*/  BRA.U UP0, `(.L_x_21) ;  /* 0xfffffff500dc7547 */ /* 0x000ff0000b83ffff */
[----:B------:R-:W-:Y:S05]  /*30c0*/  EXIT ;  /* 0x000000000000794d */ /* 0x000fea0003800000 */
        .weak           $__internal_0_$__cuda_sm3x_div_rn_noftz_f32_slowpath
        .type           $__internal_0_$__cuda_sm3x_div_rn_noftz_f32_slowpath,@function
        .size           $__internal_0_$__cuda_sm3x_div_rn_noftz_f32_slowpath,(.L_x_34 - $__internal_0_$__cuda_sm3x_div_rn_noftz_f32_slowpath)
$__internal_0_$__cuda_sm3x_div_rn_noftz_f32_slowpath:
[----:B------:R-:W-:Y:S01]  /*30d0*/  SHF.R.U32.HI R3, RZ, 0x17, R71 ;  /* 0x00000017ff037819 */ /* 0x000fe20000011647 */
[----:B------:R-:W-:Y:S01]  /*30e0*/  BSSY.RECONVERGENT B1, `(.L_x_22) ;  /* 0x0000063000017945 */ /* 0x000fe20003800200 */
[----:B------:R-:W-:Y:S02]  /*30f0*/  SHF.R.U32.HI R0, RZ, 0x17, R4 ;  /* 0x00000017ff007819 */ /* 0x000fe40000011604 */
[----:B------:R-:W-:Y:S02]  /*3100*/  LOP3.LUT R16, R3, 0xff, RZ, 0xc0, !PT ;  /* 0x000000ff03107812 */ /* 0x000fe400078ec0ff */
[----:B------:R-:W-:Y:S02]  /*3110*/  LOP3.LUT R15, R0, 0xff, RZ, 0xc0, !PT ;  /* 0x000000ff000f7812 */ /* 0x000fe400078ec0ff */
[----:B------:R-:W-:Y:S02]  /*3120*/  IADD3 R11, PT, PT, R16, -0x1, RZ ;  /* 0xffffffff100b7810 */ /* 0x000fe40007ffe0ff */
[----:B------:R-:W-:-:S02]  /*3130*/  IADD3 R0, PT, PT, R15, -0x1, RZ ;  /* 0xffffffff0f007810 */ /* 0x000fc40007ffe0ff */
[----:B------:R-:W-:Y:S02]  /*3140*/  ISETP.GT.U32.AND P0, PT, R11, 0xfd, PT ;  /* 0x000000fd0b00780c */ /* 0x000fe40003f04070 */
[----:B------:R-:W-:Y:S02]  /*3150*/  MOV R3, R71 ;  /* 0x0000004700037202 */ /* 0x000fe40000000f00 */
[----:B------:R-:W-:-:S13]  /*3160*/  ISETP.GT.U32.OR P0, PT, R0, 0xfd, P0 ;  /* 0x000000fd0000780c */ /* 0x000fda0000704470 */
[----:B------:R-:W-:Y:S01]  /*3170*/  @!P0 MOV R10, RZ ;  /* 0x000000ff000a8202 */ /* 0x000fe20000000f00 */
[----:B------:R-:W-:Y:S06]  /*3180*/  @!P0 BRA `(.L_x_23) ;  /* 0x00000000005c8947 */ /* 0x000fec0003800000 */
[----:B------:R-:W-:Y:S02]  /*3190*/  FSETP.GTU.FTZ.AND P0, PT, |R4|, +INF , PT ;  /* 0x7f8000000400780b */ /* 0x000fe40003f1c200 */
[----:B------:R-:W-:-:S04]  /*31a0*/  FSETP.GTU.FTZ.AND P1, PT, |R71|, +INF , PT ;  /* 0x7f8000004700780b */ /* 0x000fc80003f3c200 */
[----:B------:R-:W-:-:S13]  /*31b0*/  PLOP3.LUT P0, PT, P0, P1, PT, 0xf8, 0x8f ;  /* 0x00000000008f781c */ /* 0x000fda0000703f70 */
[----:B------:R-:W-:Y:S05]  /*31c0*/  @P0 BRA `(.L_x_24) ;  /* 0x00000004004c0947 */ /* 0x000fea0003800000 */
[----:B------:R-:W-:-:S13]  /*31d0*/  LOP3.LUT P0, RZ, R3, 0x7fffffff, R4, 0xc8, !PT ;  /* 0x7fffffff03ff7812 */ /* 0x000fda000780c804 */
[----:B------:R-:W-:Y:S05]  /*31e0*/  @!P0 BRA `(.L_x_25) ;  /* 0x00000004003c8947 */ /* 0x000fea0003800000 */
[C---:B------:R-:W-:Y:S02]  /*31f0*/  FSETP.NEU.FTZ.AND P2, PT, |R4|.reuse, +INF , PT ;  /* 0x7f8000000400780b */ /* 0x040fe40003f5d200 */
[----:B------:R-:W-:Y:S02]  /*3200*/  FSETP.NEU.FTZ.AND P1, PT, |R71|, +INF , PT ;  /* 0x7f8000004700780b */ /* 0x000fe40003f3d200 */
[----:B------:R-:W-:-:S11]  /*3210*/  FSETP.NEU.FTZ.AND P0, PT, |R4|, +INF , PT ;  /* 0x7f8000000400780b */ /* 0x000fd60003f1d200 */
[----:B------:R-:W-:Y:S05]  /*3220*/  @!P1 BRA !P2, `(.L_x_25) ;  /* 0x00000004002c9947 */ /* 0x000fea0005000000 */
[----:B------:R-:W-:-:S04]  /*3230*/  LOP3.LUT P2, RZ, R4, 0x7fffffff, RZ, 0xc0, !PT ;  /* 0x7fffffff04ff7812 */ /* 0x000fc8000784c0ff */
[----:B------:R-:W-:-:S13]  /*3240*/  PLOP3.LUT P1, PT, P1, P2, PT, 0x2f, 0xf2 ;  /* 0x0000000000f2781c */ /* 0x000fda0000f24577 */
[----:B------:R-:W-:Y:S05]  /*3250*/  @P1 BRA `(.L_x_26) ;  /* 0x0000000400181947 */ /* 0x000fea0003800000 */
[----:B------:R-:W-:-:S04]  /*3260*/  LOP3.LUT P1, RZ, R3, 0x7fffffff, RZ, 0xc0, !PT ;  /* 0x7fffffff03ff7812 */ /* 0x000fc8000782c0ff */
[----:B------:R-:W-:-:S13]  /*3270*/  PLOP3.LUT P0, PT, P0, P1, PT, 0x2f, 0xf2 ;  /* 0x0000000000f2781c */ /* 0x000fda0000702577 */
[----:B------:R-:W-:Y:S05]  /*3280*/  @P0 BRA `(.L_x_27) ;  /* 0x0000000400000947 */ /* 0x000fea0003800000 */
[----:B------:R-:W-:Y:S02]  /*3290*/  ISETP.GE.AND P0, PT, R0, RZ, PT ;  /* 0x000000ff0000720c */ /* 0x000fe40003f06270 */
[----:B------:R-:W-:-:S11]  /*32a0*/  ISETP.GE.AND P1, PT, R11, RZ, PT ;  /* 0x000000ff0b00720c */ /* 0x000fd60003f26270 */
[----:B------:R-:W-:Y:S01]  /*32b0*/  @P0 MOV R10, RZ ;  /* 0x000000ff000a0202 */ /* 0x000fe20000000f00 */
[----:B------:R-:W-:Y:S01]  /*32c0*/  @!P0 FFMA R4, R4, 1.84467440737095516160e+19, RZ ;  /* 0x5f80000004048823 */ /* 0x000fe200000000ff */
[----:B------:R-:W-:Y:S01]  /*32d0*/  @!P0 MOV R10, 0xffffffc0 ;  /* 0xffffffc0000a8802 */ /* 0x000fe20000000f00 */
[----:B------:R-:W-:-:S03]  /*32e0*/  @!P1 FFMA R3, R71, 1.84467440737095516160e+19, RZ ;  /* 0x5f80000047039823 */ /* 0x000fc600000000ff */
[----:B------:R-:W-:-:S07]  /*32f0*/  @!P1 IADD3 R10, PT, PT, R10, 0x40, RZ ;  /* 0x000000400a0a9810 */ /* 0x000fce0007ffe0ff */
.L_x_23:
[----:B------:R-:W-:Y:S01]  /*3300*/  LEA R0, R16, 0xc0800000, 0x17 ;  /* 0xc080000010007811 */ /* 0x000fe200078eb8ff */
[----:B------:R-:W-:Y:S03]  /*3310*/  BSSY.RECONVERGENT B2, `(.L_x_28) ;  /* 0x0000036000027945 */ /* 0x000fe60003800200 */
[----:B------:R-:W-:Y:S02]  /*3320*/  IADD3 R11, PT, PT, -R0, R3, RZ ;  /* 0x00000003000b7210 */ /* 0x000fe40007ffe1ff */
[----:B------:R-:W-:Y:S02]  /*3330*/  IADD3 R3, PT, PT, R15, -0x7f, RZ ;  /* 0xffffff810f037810 */ /* 0x000fe40007ffe0ff */
[----:B------:R-:W0:Y:S01]  /*3340*/  MUFU.RCP R12, R11 ;  /* 0x0000000b000c7308 */ /* 0x000e220000001000 */
[----:B------:R-:W-:Y:S02]  /*3350*/  FADD.FTZ R13, -R11, -RZ ;  /* 0x800000ff0b0d7221 */ /* 0x000fe40000010100 */
[C---:B------:R-:W-:Y:S01]  /*3360*/  IMAD R0, R3.reuse, -0x800000, R4 ;  /* 0xff80000003007824 */ /* 0x040fe200078e0204 */
[----:B------:R-:W-:-:S04]  /*3370*/  IADD3 R3, PT, PT, R3, 0x7f, -R16 ;  /* 0x0000007f03037810 */ /* 0x000fc80007ffe810 */
[----:B------:R-:W-:Y:S01]  /*3380*/  IADD3 R3, PT, PT, R3, R10, RZ ;  /* 0x0000000a03037210 */ /* 0x000fe20007ffe0ff */
[----:B0-----:R-:W-:-:S04]  /*3390*/  FFMA R15, R12, R13, 1 ;  /* 0x3f8000000c0f7423 */ /* 0x001fc8000000000d */
[----:B------:R-:W-:-:S04]  /*33a0*/  FFMA R17, R12, R15, R12 ;  /* 0x0000000f0c117223 */ /* 0x000fc8000000000c */
[----:B------:R-:W-:-:S04]  /*33b0*/  FFMA R4, R0, R17, RZ ;  /* 0x0000001100047223 */ /* 0x000fc800000000ff */
[----:B------:R-:W-:-:S04]  /*33c0*/  FFMA R15, R13, R4, R0 ;  /* 0x000000040d0f7223 */ /* 0x000fc80000000000 */
[----:B------:R-:W-:-:S04]  /*33d0*/  FFMA R12, R17, R15, R4 ;  /* 0x0000000f110c7223 */ /* 0x000fc80000000004 */
[----:B------:R-:W-:-:S04]  /*33e0*/  FFMA R13, R13, R12, R0 ;  /* 0x0000000c0d0d7223 */ /* 0x000fc80000000000 */
[----:B------:R-:W-:-:S05]  /*33f0*/  FFMA R4, R17, R13, R12 ;  /* 0x0000000d11047223 */ /* 0x000fca000000000c */
[----:B------:R-:W-:-:S04]  /*3400*/  SHF.R.U32.HI R0, RZ, 0x17, R4 ;  /* 0x00000017ff007819 */ /* 0x000fc80000011604 */
[----:B------:R-:W-:-:S04]  /*3410*/  LOP3.LUT R0, R0, 0xff, RZ, 0xc0, !PT ;  /* 0x000000ff00007812 */ /* 0x000fc800078ec0ff */
[----:B------:R-:W-:-:S04]  /*3420*/  IADD3 R15, PT, PT, R0, R3, RZ ;  /* 0x00000003000f7210 */ /* 0x000fc80007ffe0ff */
[----:B------:R-:W-:-:S04]  /*3430*/  IADD3 R0, PT, PT, R15, -0x1, RZ ;  /* 0xffffffff0f007810 */ /* 0x000fc80007ffe0ff */
[----:B------:R-:W-:-:S13]  /*3440*/  ISETP.GE.U32.AND P0, PT, R0, 0xfe, PT ;  /* 0x000000fe0000780c */ /* 0x000fda0003f06070 */
[----:B------:R-:W-:Y:S05]  /*3450*/  @!P0 BRA `(.L_x_29) ;  /* 0x0000000000808947 */ /* 0x000fea0003800000 */
[----:B------:R-:W-:-:S13]  /*3460*/  ISETP.GT.AND P0, PT, R15, 0xfe, PT ;  /* 0x000000fe0f00780c */ /* 0x000fda0003f04270 */
[----:B------:R-:W-:Y:S05]  /*3470*/  @P0 BRA `(.L_x_30) ;  /* 0x00000000006c0947 */ /* 0x000fea0003800000 */
[----:B------:R-:W-:-:S13]  /*3480*/  ISETP.GE.AND P0, PT, R15, 0x1, PT ;  /* 0x000000010f00780c */ /* 0x000fda0003f06270 */
[----:B------:R-:W-:Y:S05]  /*3490*/  @P0 BRA `(.L_x_31) ;  /* 0x0000000000740947 */ /* 0x000fea0003800000 */
[----:B------:R-:W-:Y:S02]  /*34a0*/  ISETP.GE.AND P0, PT, R15, -0x18, PT ;  /* 0xffffffe80f00780c */ /* 0x000fe40003f06270 */
[----:B------:R-:W-:-:S11]  /*34b0*/  LOP3.LUT R4, R4, 0x80000000, RZ, 0xc0, !PT ;  /* 0x8000000004047812 */ /* 0x000fd600078ec0ff */
[----:B------:R-:W-:Y:S05]  /*34c0*/  @!P0 BRA `(.L_x_31) ;  /* 0x0000000000688947 */ /* 0x000fea0003800000 */
[-CC-:B------:R-:W-:Y:S01]  /*34d0*/  FFMA.RZ R0, R17, R13.reuse, R12.reuse ;  /* 0x0000000d11007223 */ /* 0x180fe2000000c00c */
[----:B------:R-:W-:Y:S01]  /*34e0*/  IADD3 R11, PT, PT, R15, 0x20, RZ ;  /* 0x000000200f0b7810 */ /* 0x000fe20007ffe0ff */
[-CC-:B------:R-:W-:Y:S01]  /*34f0*/  FFMA.RM R3, R17, R13.reuse, R12.reuse ;  /* 0x0000000d11037223 */ /* 0x180fe2000000400c */
[----:B------:R-:W-:Y:S02]  /*3500*/  ISETP.NE.AND P2, PT, R15, RZ, PT ;  /* 0x000000ff0f00720c */ /* 0x000fe40003f45270 */
[----:B------:R-:W-:Y:S01]  /*3510*/  LOP3.LUT R10, R0, 0x7fffff, RZ, 0xc0, !PT ;  /* 0x007fffff000a7812 */ /* 0x000fe200078ec0ff */
[----:B------:R-:W-:Y:S01]  /*3520*/  FFMA.RP R0, R17, R13, R12 ;  /* 0x0000000d11007223 */ /* 0x000fe2000000800c */
[C---:B------:R-:W-:Y:S02]  /*3530*/  ISETP.NE.AND P1, PT, R15.reuse, RZ, PT ;  /* 0x000000ff0f00720c */ /* 0x040fe40003f25270 */
[----:B------:R-:W-:Y:S02]  /*3540*/  LOP3.LUT R10, R10, 0x800000, RZ, 0xfc, !PT ;  /* 0x008000000a0a7812 */ /* 0x000fe400078efcff */
[----:B------:R-:W-:-:S02]  /*3550*/  IADD3 R12, PT, PT, -R15, RZ, RZ ;  /* 0x000000ff0f0c7210 */ /* 0x000fc40007ffe1ff */
[----:B------:R-:W-:Y:S02]  /*3560*/  SHF.L.U32 R11, R10, R11, RZ ;  /* 0x0000000b0a0b7219 */ /* 0x000fe400000006ff */
[----:B------:R-:W-:Y:S02]  /*3570*/  FSETP.NEU.FTZ.AND P0, PT, R0, R3, PT ;  /* 0x000000030000720b */ /* 0x000fe40003f1d000 */
[----:B------:R-:W-:Y:S02]  /*3580*/  SEL R3, R12, RZ, P2 ;  /* 0x000000ff0c037207 */ /* 0x000fe40001000000 */
[----:B------:R-:W-:Y:S02]  /*3590*/  ISETP.NE.AND P1, PT, R11, RZ, P1 ;  /* 0x000000ff0b00720c */ /* 0x000fe40000f25270 */
[----:B------:R-:W-:Y:S02]  /*35a0*/  SHF.R.U32.HI R3, RZ, R3, R10 ;  /* 0x00000003ff037219 */ /* 0x000fe4000001160a */
[----:B------:R-:W-:-:S02]  /*35b0*/  PLOP3.LUT P0, PT, P0, P1, PT, 0xf8, 0x8f ;  /* 0x00000000008f781c */ /* 0x000fc40000703f70 */
[----:B------:R-:W-:Y:S02]  /*35c0*/  SHF.R.U32.HI R11, RZ, 0x1, R3 ;  /* 0x00000001ff0b7819 */ /* 0x000fe40000011603 */
[----:B------:R-:W-:-:S04]  /*35d0*/  SEL R0, RZ, 0x1, !P0 ;  /* 0x00000001ff007807 */ /* 0x000fc80004000000 */
[----:B------:R-:W-:-:S04]  /*35e0*/  LOP3.LUT R0, R0, 0x1, R11, 0xf8, !PT ;  /* 0x0000000100007812 */ /* 0x000fc800078ef80b */
[----:B------:R-:W-:-:S04]  /*35f0*/  LOP3.LUT R0, R0, R3, RZ, 0xc0, !PT ;  /* 0x0000000300007212 */ /* 0x000fc800078ec0ff */
[----:B------:R-:W-:-:S04]  /*3600*/  IADD3 R11, PT, PT, R11, R0, RZ ;  /* 0x000000000b0b7210 */ /* 0x000fc80007ffe0ff */
[----:B------:R-:W-:Y:S01]  /*3610*/  LOP3.LUT R4, R11, R4, RZ, 0xfc, !PT ;  /* 0x000000040b047212 */ /* 0x000fe200078efcff */
[----:B------:R-:W-:Y:S06]  /*3620*/  BRA `(.L_x_31) ;  /* 0x0000000000107947 */ /* 0x000fec0003800000 */
.L_x_30:
[----:B------:R-:W-:-:S04]  /*3630*/  LOP3.LUT R4, R4, 0x80000000, RZ, 0xc0, !PT ;  /* 0x8000000004047812 */ /* 0x000fc800078ec0ff */
[----:B------:R-:W-:Y:S01]  /*3640*/  LOP3.LUT R4, R4, 0x7f800000, RZ, 0xfc, !PT ;  /* 0x7f80000004047812 */ /* 0x000fe200078efcff */
[----:B------:R-:W-:Y:S06]  /*3650*/  BRA `(.L_x_31) ;  /* 0x0000000000047947 */ /* 0x000fec0003800000 */
.L_x_29:
[----:B------:R-:W-:-:S07]  /*3660*/  LEA R4, R3, R4, 0x17 ;  /* 0x0000000403047211 */ /* 0x000fce00078eb8ff */
.L_x_31:
[----:B------:R-:W-:Y:S05]  /*3670*/  BSYNC.RECONVERGENT B2 ;  /* 0x0000000000027941 */ /* 0x000fea0003800200 */
.L_x_28:
[----:B------:R-:W-:Y:S05]  /*3680*/  BRA `(.L_x_32) ;  /* 0x0000000000207947 */ /* 0x000fea0003800000 */
.L_x_27:
[----:B------:R-:W-:-:S04]  /*3690*/  LOP3.LUT R4, R3, 0x80000000, R4, 0x48, !PT ;  /* 0x8000000003047812 */ /* 0x000fc800078e4804 */
[----:B------:R-:W-:Y:S01]  /*36a0*/  LOP3.LUT R4, R4, 0x7f800000, RZ, 0xfc, !PT ;  /* 0x7f80000004047812 */ /* 0x000fe200078efcff */
[----:B------:R-:W-:Y:S06]  /*36b0*/  BRA `(.L_x_32) ;  /* 0x0000000000147947 */ /* 0x000fec0003800000 */
.L_x_26:
[----:B------:R-:W-:Y:S01]  /*36c0*/  LOP3.LUT R4, R3, 0x80000000, R4, 0x48, !PT ;  /* 0x8000000003047812 */ /* 0x000fe200078e4804 */
[----:B------:R-:W-:Y:S06]  /*36d0*/  BRA `(.L_x_32) ;  /* 0x00000000000c7947 */ /* 0x000fec0003800000 */
.L_x_25:
[----:B------:R-:W0:Y:S01]  /*36e0*/  MUFU.RSQ R4, -QNAN ;  /* 0xffc0000000047908 */ /* 0x000e220000001400 */
[----:B------:R-:W-:Y:S05]  /*36f0*/  BRA `(.L_x_32) ;  /* 0x0000000000047947 */ /* 0x000fea0003800000 */
.L_x_24:
[----:B------:R-:W-:-:S07]  /*3700*/  FADD.FTZ R4, R4, R71 ;  /* 0x0000004704047221 */ /* 0x000fce0000010000 */
.L_x_32:
[----:B------:R-:W-:Y:S05]  /*3710*/  BSYNC.RECONVERGENT B1 ;  /* 0x0000000000017941 */ /* 0x000fea0003800200 */
.L_x_22:
[----:B------:R-:W-:Y:S02]  /*3720*/  MOV R10, R14 ;  /* 0x0000000e000a7202 */ /* 0x000fe40000000f00 */
[----:B------:R-:W-:Y:S02]  /*3730*/  MOV R11, 0x0 ;  /* 0x00000000000b7802 */ /* 0x000fe40000000f00 */
[----:B0-----:R-:W-:Y:S02]  /*3740*/  MOV R0, R4 ;  /* 0x0000000400007202 */ /* 0x001fe40000000f00 */
[----:B------:R-:W-:Y:S05]  /*3750*/  RET.REL.NODEC R10 `(flash_attention_v2_kernel) ;  /* 0xffffffc80a287950 */ /* 0x000fea0003c3ffff */
.L_x_33:
[----:B------:R-:W-:-:S00]  /*3760*/  BRA `(.L_x_33) ;  /* 0xfffffffc00fc7947 */ /* 0x000fc0000383ffff */
[----:B------:R-:W-:-:S00]  /*3770*/  NOP ;  /* 0x0000000000007918 */ /* 0x000fc00000000000 */
        /* <DEDUP_REMOVED lines=8> */
.L_x_34:


//--------------------- .nv.shared.flash_attention_v2_kernel --------------------------
	.section	.nv.shared.flash_attention_v2_kernel,"aw",@nobits
	.sectionflags	@""
	.align	16
	.zero		1024


//--------------------- .nv.shared.reserved.0     --------------------------
	.section	.nv.shared.reserved.0,"aw",@nobits
	.weak		__nv_reservedSMEM_offset_0_alias
	.size		__nv_reservedSMEM_offset_0_alias, 0, 64
	.other		__nv_reservedSMEM_offset_0_alias,@"STO_CUDA_RESERVED_SHARED STV_DEFAULT"
__nv_reservedSMEM_offset_0_alias:
	.zero		0
	.zero		64


//--------------------- .nv.constant0.flash_attention_v2_kernel --------------------------
	.section	.nv.constant0.flash_attention_v2_kernel,"a",@progbits
	.sectionflags	@""
	.align	4
.nv.constant0.flash_attention_v2_kernel:
	.zero		964


//--------------------- SYMBOLS --------------------------

	.type		.nv.reservedSmem.offset0,@object
	.size		.nv.reservedSmem.offset0,0x4
	.type		.nv.reservedSmem.cap,@object
	.size		.nv.reservedSmem.cap,0x4
